def gluon_wgmma(
    a_ptr,
    b_ptr,
    c_ptr,
    M,
    N,
    K,
    stride_am,
    stride_bk,
    stride_cm,
    BLOCK_M: gl.constexpr,
    BLOCK_N: gl.constexpr,
    BLOCK_K: gl.constexpr,
    DTYPE: gl.constexpr,
    A_LAYOUT: gl.constexpr,
    B_LAYOUT: gl.constexpr,
    C_LAYOUT: gl.constexpr,
    B_SHAPE: gl.constexpr,
    TRANS_B: gl.constexpr,
    NUM_BUFFERS: gl.constexpr,
    NUM_WARPS: gl.constexpr,
):
    a_desc = tma.make_tensor_descriptor(
        a_ptr, [M, K], [stride_am, 1], [BLOCK_M, BLOCK_K], A_LAYOUT
    )
    b_desc = tma.make_tensor_descriptor(
        b_ptr,
        [N, K] if TRANS_B else [K, N],
        [stride_bk, 1],
        B_SHAPE,
        B_LAYOUT,
    )
    c_desc = tma.make_tensor_descriptor(
        c_ptr, [M, N], [stride_cm, 1], [BLOCK_M, BLOCK_N], C_LAYOUT
    )

    a_bufs = gl.allocate_shared_memory(
        DTYPE, [NUM_BUFFERS, BLOCK_M, BLOCK_K], A_LAYOUT
    )
    b_bufs = gl.allocate_shared_memory(DTYPE, [NUM_BUFFERS] + B_SHAPE, B_LAYOUT)

    pid_m = gl.program_id(0)
    pid_n = gl.program_id(1)
    off_m = pid_m * BLOCK_M
    off_n = pid_n * BLOCK_N

    mma_layout: gl.constexpr = pick_wgmma_layout(DTYPE, BLOCK_M, BLOCK_N, NUM_WARPS)
    acc = warpgroup_mma_init(
        gl.zeros((BLOCK_M, BLOCK_N), dtype=gl.float32, layout=mma_layout)
    )

    bars = gl.allocate_shared_memory(
        gl.int64, [NUM_BUFFERS, 1], mbarrier.MBarrierLayout()
    )
    for i in gl.static_range(NUM_BUFFERS):
        mbarrier.init(bars.index(i), count=1)
    idx = 0
    phase = 0

    for k in range(0, K, BLOCK_K):
        a = a_bufs.index(idx)
        b = b_bufs.index(idx)
        bar = bars.index(idx)
        mbarrier.expect(bar, a_desc.block_type.nbytes + b_desc.block_type.nbytes)
        tma.async_copy_global_to_shared(a_desc, [off_m, k], bar, a)
        tma.async_copy_global_to_shared(
            b_desc, [off_n, k] if TRANS_B else [k, off_n], bar, b
        )
        mbarrier.wait(bar, phase=phase)

        if TRANS_B:
            b = b.permute((1, 0))
        acc = warpgroup_mma_wait(num_outstanding=0, deps=(acc,))
        acc = warpgroup_mma(a, b, acc, is_async=True)

        idx += 1
        if idx == NUM_BUFFERS:
            idx = 0
            phase ^= 1

    acc = warpgroup_mma_wait(num_outstanding=0, deps=(acc,))
    for i in gl.static_range(NUM_BUFFERS):
        mbarrier.invalidate(bars.index(i))

    c_smem = gl.allocate_shared_memory(DTYPE, [BLOCK_M, BLOCK_N], C_LAYOUT)
    c_smem.store(acc.to(DTYPE))
    fence_async_shared()
    tma.async_copy_shared_to_global(c_desc, [off_m, off_n], c_smem)
    tma.store_wait(pendings=0)

# config = {"BLOCK_K": 64, "BLOCK_M": 256, "BLOCK_N": 64, "arch": "sm_90", "dtype": "bf16", "num_buffers": 4, "num_warps": 8, "trans_b": 1}
# arch = sm_90


// ===== COMPILED SASS (sm_90a) =====

	.target	sm_90a

	.elftype	@"ET_EXEC"


//--------------------- .note.nv.tkinfo           --------------------------
	.section	.note.nv.tkinfo,"",@"SHT_NOTE"
	.sectionflags	@"SHF_NOTE_NV_TKINFO"
	.tkinfo
        /*0018*/ 	.word	0x00000002
        /*0030*/ 	.string	""
        /*0030*/ 	.string	"ptxas"
        /*0030*/ 	.string	"Cuda compilation tools, release 13.0, V13.0.88"
        /*0030*/ 	.string	"Build cuda_13.0.r13.0/compiler.36424714_0"
        /*0030*/ 	.string	"-v  -suppress-debug-info  -lineinfo  -arch sm_90a "



//--------------------- .note.nv.cuinfo           --------------------------
	.section	.note.nv.cuinfo,"",@"SHT_NOTE"
	.sectionflags	@"SHF_NOTE_NV_CUINFO"
        /*0018*/ 	.short	0x0002
        /*001a*/ 	.short	0x005a
        /*001c*/ 	.short	0x0082
	.zero		2


//--------------------- .nv.info                  --------------------------
	.section	.nv.info,"",@"SHT_CUDA_INFO"
	.align	4


	//----- nvinfo : EIATTR_REGCOUNT
	.align		4
        /*0000*/ 	.byte	0x04, 0x2f
        /*0002*/ 	.short	(.L_1 - .L_0)
	.align		4
.L_0:
        /*0004*/ 	.word	index@(gluon_wgmma)
        /*0008*/ 	.word	0x0000005a


	//----- nvinfo : EIATTR_FRAME_SIZE
	.align		4
.L_1:
        /*000c*/ 	.byte	0x04, 0x11
        /*000e*/ 	.short	(.L_3 - .L_2)
	.align		4
.L_2:
        /*0010*/ 	.word	index@(gluon_wgmma)
        /*0014*/ 	.word	0x00000000


	//----- nvinfo : EIATTR_MIN_STACK_SIZE
	.align		4
.L_3:
        /*0018*/ 	.byte	0x04, 0x12
        /*001a*/ 	.short	(.L_5 - .L_4)
	.align		4
.L_4:
        /*001c*/ 	.word	index@(gluon_wgmma)
        /*0020*/ 	.word	0x00000000
.L_5:


//--------------------- .nv.compat                --------------------------
	.section	.nv.compat,"",@"SHT_CUDA_COMPAT_INFO"
	.align	4
        /*0000*/ 	.byte	0x02, 0x09, 0x01, 0x00, 0x02, 0x02, 0x04, 0x00, 0x02, 0x05, 0x05, 0x00, 0x03, 0x07, 0x01, 0x01
        /*0010*/ 	.byte	0x02, 0x03, 0x03, 0x00, 0x02, 0x06, 0x01, 0x00, 0x04, 0x0b, 0x08, 0x00, 0x00, 0x00, 0x00, 0x00
        /*0020*/ 	.byte	0x00, 0x00, 0x00, 0x00


//--------------------- .nv.info.gluon_wgmma      --------------------------
	.section	.nv.info.gluon_wgmma,"",@"SHT_CUDA_INFO"
	.sectionflags	@""
	.align	4


	//----- nvinfo : EIATTR_CUDA_API_VERSION
	.align		4
        /*0000*/ 	.byte	0x04, 0x37
        /*0002*/ 	.short	(.L_7 - .L_6)
.L_6:
        /*0004*/ 	.word	0x00000082


	//----- nvinfo : EIATTR_KPARAM_INFO
	.align		4
.L_7:
        /*0008*/ 	.byte	0x04, 0x17
        /*000a*/ 	.short	(.L_9 - .L_8)
.L_8:
        /*000c*/ 	.word	0x00000000
        /*0010*/ 	.short	0x000a
        /*0012*/ 	.short	0x0048
        /*0014*/ 	.byte	0x00, 0xf4, 0x21, 0x00


	//----- nvinfo : EIATTR_KPARAM_INFO
	.align		4
.L_9:
        /*0018*/ 	.byte	0x04, 0x17
        /*001a*/ 	.short	(.L_11 - .L_10)
.L_10:
        /*001c*/ 	.word	0x00000000
        /*0020*/ 	.short	0x0009
        /*0022*/ 	.short	0x0040
        /*0024*/ 	.byte	0x00, 0xf4, 0x21, 0x00


	//----- nvinfo : EIATTR_KPARAM_INFO
	.align		4
.L_11:
        /*0028*/ 	.byte	0x04, 0x17
        /*002a*/ 	.short	(.L_13 - .L_12)
.L_12:
        /*002c*/ 	.word	0x00000000
        /*0030*/ 	.short	0x0008
        /*0032*/ 	.short	0x0038
        /*0034*/ 	.byte	0x00, 0xf0, 0x21, 0x00


	//----- nvinfo : EIATTR_KPARAM_INFO
	.align		4
.L_13:
        /*0038*/ 	.byte	0x04, 0x17
        /*003a*/ 	.short	(.L_15 - .L_14)
.L_14:
        /*003c*/ 	.word	0x00000000
        /*0040*/ 	.short	0x0007
        /*0042*/ 	.short	0x0030
        /*0044*/ 	.byte	0x00, 0xf0, 0x21, 0x00


	//----- nvinfo : EIATTR_KPARAM_INFO
	.align		4
.L_15:
        /*0048*/ 	.byte	0x04, 0x17
        /*004a*/ 	.short	(.L_17 - .L_16)
.L_16:
        /*004c*/ 	.word	0x00000000
        /*0050*/ 	.short	0x0006
        /*0052*/ 	.short	0x0028
        /*0054*/ 	.byte	0x00, 0xf0, 0x21, 0x00


	//----- nvinfo : EIATTR_KPARAM_INFO
	.align		4
.L_17:
        /*0058*/ 	.byte	0x04, 0x17
        /*005a*/ 	.short	(.L_19 - .L_18)
.L_18:
        /*005c*/ 	.word	0x00000000
        /*0060*/ 	.short	0x0005
        /*0062*/ 	.short	0x0020
        /*0064*/ 	.byte	0x00, 0xf0, 0x11, 0x00


	//----- nvinfo : EIATTR_KPARAM_INFO
	.align		4
.L_19:
        /*0068*/ 	.byte	0x04, 0x17
        /*006a*/ 	.short	(.L_21 - .L_20)
.L_20:
        /*006c*/ 	.word	0x00000000
        /*0070*/ 	.short	0x0004
        /*0072*/ 	.short	0x001c
        /*0074*/ 	.byte	0x00, 0xf0, 0x11, 0x00


	//----- nvinfo : EIATTR_KPARAM_INFO
	.align		4
.L_21:
        /*0078*/ 	.byte	0x04, 0x17
        /*007a*/ 	.short	(.L_23 - .L_22)
.L_22:
        /*007c*/ 	.word	0x00000000
        /*0080*/ 	.short	0x0003
        /*0082*/ 	.short	0x0018
        /*0084*/ 	.byte	0x00, 0xf0, 0x11, 0x00


	//----- nvinfo : EIATTR_KPARAM_INFO
	.align		4
.L_23:
        /*0088*/ 	.byte	0x04, 0x17
        /*008a*/ 	.short	(.L_25 - .L_24)
.L_24:
        /*008c*/ 	.word	0x00000000
        /*0090*/ 	.short	0x0002
        /*0092*/ 	.short	0x0010
        /*0094*/ 	.byte	0x00, 0xf4, 0x21, 0x00


	//----- nvinfo : EIATTR_KPARAM_INFO
	.align		4
.L_25:
        /*0098*/ 	.byte	0x04, 0x17
        /*009a*/ 	.short	(.L_27 - .L_26)
.L_26:
        /*009c*/ 	.word	0x00000000
        /*00a0*/ 	.short	0x0001
        /*00a2*/ 	.short	0x0008
        /*00a4*/ 	.byte	0x00, 0xf4, 0x21, 0x00


	//----- nvinfo : EIATTR_KPARAM_INFO
	.align		4
.L_27:
        /*00a8*/ 	.byte	0x04, 0x17
        /*00aa*/ 	.short	(.L_29 - .L_28)
.L_28:
        /*00ac*/ 	.word	0x00000000
        /*00b0*/ 	.short	0x0000
        /*00b2*/ 	.short	0x0000
        /*00b4*/ 	.byte	0x00, 0xf4, 0x21, 0x00


	//----- nvinfo : EIATTR_SPARSE_MMA_MASK
	.align		4
.L_29:
        /*00b8*/ 	.byte	0x03, 0x50
        /*00ba*/ 	.short	0x0000


	//----- nvinfo : EIATTR_MAXREG_COUNT
	.align		4
        /*00bc*/ 	.byte	0x03, 0x1b
        /*00be*/ 	.short	0x00ff


	//----- nvinfo : EIATTR_NUM_BARRIERS
	.align		4
        /*00c0*/ 	.byte	0x02, 0x4c
        /*00c2*/ 	.byte	0x01
	.zero		1


	//----- nvinfo : EIATTR_MERCURY_ISA_VERSION
	.align		4
        /*00c4*/ 	.byte	0x03, 0x5f
        /*00c6*/ 	.short	0x0101


	//----- nvinfo : EIATTR_INT_WARP_WIDE_INSTR_OFFSETS
	.align		4
        /*00c8*/ 	.byte	0x04, 0x31
        /*00ca*/ 	.short	(.L_31 - .L_30)


	//   ....[0]....
.L_30:
        /*00cc*/ 	.word	0x00001460


	//   ....[1]....
        /*00d0*/ 	.word	0x00001480


	//   ....[2]....
        /*00d4*/ 	.word	0x00001490


	//   ....[3]....
        /*00d8*/ 	.word	0x000014a0


	//   ....[4]....
        /*00dc*/ 	.word	0x000015b0


	//   ....[5]....
        /*00e0*/ 	.word	0x00001980


	//   ....[6]....
        /*00e4*/ 	.word	0x00001990


	//   ....[7]....
        /*00e8*/ 	.word	0x00001a00


	//   ....[8]....
        /*00ec*/ 	.word	0x00001a10


	//   ....[9]....
        /*00f0*/ 	.word	0x00001f50


	//   ....[10]....
        /*00f4*/ 	.word	0x00001f70


	//----- nvinfo : EIATTR_COOP_GROUP_MASK_REGIDS
	.align		4
.L_31:
        /*00f8*/ 	.byte	0x04, 0x29
        /*00fa*/ 	.short	(.L_33 - .L_32)


	//   ....[0]....
.L_32:
        /*00fc*/ 	.word	0xffffffff


	//   ....[1]....
        /*0100*/ 	.word	0xffffffff


	//   ....[2]....
        /*0104*/ 	.word	0xffffffff


	//----- nvinfo : EIATTR_COOP_GROUP_INSTR_OFFSETS
	.align		4
.L_33:
        /*0108*/ 	.byte	0x04, 0x28
        /*010a*/ 	.short	(.L_35 - .L_34)


	//   ....[0]....
.L_34:
        /*010c*/ 	.word	0x00000150


	//   ....[1]....
        /*0110*/ 	.word	0x00000700


	//   ....[2]....
        /*0114*/ 	.word	0x00000cf0


	//----- nvinfo : EIATTR_MBARRIER_INSTR_OFFSETS
	.align		4
.L_35:
        /*0118*/ 	.byte	0x04, 0x39
        /*011a*/ 	.short	(.L_37 - .L_36)


	//   ....[0]....
.L_36:
        /*011c*/ 	.word	0x00001600
        /*0120*/ 	.word	0x000000ff
        /*0124*/ 	.word	0x00028000
        /*0128*/ 	.short	0x0100
        /*012a*/ 	.byte	0x14
	.zero		1


	//   ....[1]....
        /*012c*/ 	.word	0x00001620
        /*0130*/ 	.word	0x000000ff
        /*0134*/ 	.word	0x00028008
        /*0138*/ 	.short	0x0100
        /*013a*/ 	.byte	0x14
	.zero		1


	//   ....[2]....
        /*013c*/ 	.word	0x00001650
        /*0140*/ 	.word	0x000000ff
        /*0144*/ 	.word	0x00028010
        /*0148*/ 	.short	0x0100
        /*014a*/ 	.byte	0x14
	.zero		1


	//   ....[3]....
        /*014c*/ 	.word	0x00001670
        /*0150*/ 	.word	0x000000ff
        /*0154*/ 	.word	0x00028018
        /*0158*/ 	.short	0x0100
        /*015a*/ 	.byte	0x14
	.zero		1


	//   ....[4]....
        /*015c*/ 	.word	0x00001ac0
        /*0160*/ 	.word	0x000000ff
        /*0164*/ 	.word	0x00028000
        /*0168*/ 	.short	0x010a
        /*016a*/ 	.byte	0x12
	.zero		1


	//   ....[5]....
        /*016c*/ 	.word	0x00001eb0
        /*0170*/ 	.word	0x000000ff
        /*0174*/ 	.word	0x00028000
        /*0178*/ 	.short	0x0108
        /*017a*/ 	.byte	0x14
	.zero		1


	//   ....[6]....
        /*017c*/ 	.word	0x00002010
        /*0180*/ 	.word	0x000000ff
        /*0184*/ 	.word	0x00028008
        /*0188*/ 	.short	0x0108
        /*018a*/ 	.byte	0x14
	.zero		1


	//   ....[7]....
        /*018c*/ 	.word	0x000020f0
        /*0190*/ 	.word	0x000000ff
        /*0194*/ 	.word	0x00028010
        /*0198*/ 	.short	0x0108
        /*019a*/ 	.byte	0x14
	.zero		1


	//   ....[8]....
        /*019c*/ 	.word	0x00002170
        /*01a0*/ 	.word	0x000000ff
        /*01a4*/ 	.word	0x00028018
        /*01a8*/ 	.short	0x0108
        /*01aa*/ 	.byte	0x14
	.zero		1


	//   ....[9]....
        /*01ac*/ 	.word	0x00002280
        /*01b0*/ 	.word	0x000000ff
        /*01b4*/ 	.word	0x00028000
        /*01b8*/ 	.short	0x010a
        /*01ba*/ 	.byte	0x12
	.zero		1


	//----- nvinfo : EIATTR_NUM_MBARRIERS
	.align		4
.L_37:
        /*01bc*/ 	.byte	0x03, 0x38
        /*01be*/ 	.short	0x0004


	//----- nvinfo : EIATTR_EXIT_INSTR_OFFSETS
	.align		4
        /*01c0*/ 	.byte	0x04, 0x1c
        /*01c2*/ 	.short	(.L_39 - .L_38)


	//   ....[0]....
.L_38:
        /*01c4*/ 	.word	0x00002270


	//----- nvinfo : EIATTR_REQNTID
	.align		4
.L_39:
        /*01c8*/ 	.byte	0x04, 0x10
        /*01ca*/ 	.short	(.L_41 - .L_40)
.L_40:
        /*01cc*/ 	.word	0x00000100
        /*01d0*/ 	.word	0x00000001
        /*01d4*/ 	.word	0x00000001


	//----- nvinfo : EIATTR_CRS_STACK_SIZE
	.align		4
.L_41:
        /*01d8*/ 	.byte	0x04, 0x1e
        /*01da*/ 	.short	(.L_43 - .L_42)
.L_42:
        /*01dc*/ 	.word	0x00000000


	//----- nvinfo : EIATTR_CBANK_PARAM_SIZE
	.align		4
.L_43:
        /*01e0*/ 	.byte	0x03, 0x19
        /*01e2*/ 	.short	0x0050


	//----- nvinfo : EIATTR_PARAM_CBANK
	.align		4
        /*01e4*/ 	.byte	0x04, 0x0a
        /*01e6*/ 	.short	(.L_45 - .L_44)
	.align		4
.L_44:
        /*01e8*/ 	.word	index@(.nv.constant0.gluon_wgmma)
        /*01ec*/ 	.short	0x0210
        /*01ee*/ 	.short	0x0050


	//----- nvinfo : EIATTR_SW_WAR
	.align		4
.L_45:
        /*01f0*/ 	.byte	0x04, 0x36
        /*01f2*/ 	.short	(.L_47 - .L_46)
.L_46:
        /*01f4*/ 	.word	0x00000008
.L_47:


//--------------------- .nv.callgraph             --------------------------
	.section	.nv.callgraph,"",@"SHT_CUDA_CALLGRAPH"
	.align	4
	.sectionentsize	8
	.align		4
        /*0000*/ 	.word	0x00000000
	.align		4
        /*0004*/ 	.word	0xffffffff
	.align		4
        /*0008*/ 	.word	0x00000000
	.align		4
        /*000c*/ 	.word	0xfffffffe
	.align		4
        /*0010*/ 	.word	0x00000000
	.align		4
        /*0014*/ 	.word	0xfffffffd
	.align		4
        /*0018*/ 	.word	0x00000000
	.align		4
        /*001c*/ 	.word	0xfffffffc


//--------------------- .text.gluon_wgmma         --------------------------
	.section	.text.gluon_wgmma,"ax",@progbits
	.align	128
        .global         gluon_wgmma
        .type           gluon_wgmma,@function
        .size           gluon_wgmma,(.L_x_52 - gluon_wgmma)
        .other          gluon_wgmma,@"STO_CUDA_ENTRY STV_DEFAULT"
gluon_wgmma:
.text.gluon_wgmma:
[----:B------:R-:W-:Y:S01]  /*0000*/  LDC R1, c[0x0][0x28] ;  /* 0x00000a00ff017b82 */ /* 0x000fe20000000800 */
[----:B------:R-:W1:Y:S07]  /*0010*/  S2R R0, SR_TID.X ;  /* 0x0000000000007919 */ /* 0x000e6e0000002100 */
[----:B------:R-:W2:Y:S01]  /*0020*/  S2UR UR4, SR_CgaCtaId ;  /* 0x00000000000479c3 */ /* 0x000ea20000008800 */
[----:B------:R-:W-:Y:S01]  /*0030*/  UMOV UR20, 0x400 ;  /* 0x0000040000147882 */ /* 0x000fe20000000000 */
[----:B------:R-:W-:Y:S01]  /*0040*/  ULDC UR6, c[0x0][0xc] ;  /* 0x0000030000067ab9 */ /* 0x000fe20000000800 */
[----:B------:R-:W-:Y:S01]  /*0050*/  ULDC.64 UR32, c[0x0][0x250] ;  /* 0x0000940000207ab9 */ /* 0x000fe20000000a00 */
[----:B------:R-:W-:Y:S04]  /*0060*/  BSSY B0, `(.L_x_0) ;  /* 0x000001f000007945 */ /* 0x000fe80003800000 */
[----:B------:R-:W3:Y:S08]  /*0070*/  LDC R3, c[0x0][0x228] ;  /* 0x00008a00ff037b82 */ /* 0x000ef00000000800 */
[----:B------:R-:W4:Y:S08]  /*0080*/  LDC R10, c[0x0][0x230] ;  /* 0x00008c00ff0a7b82 */ /* 0x000f300000000800 */
[----:B------:R-:W-:Y:S01]  /*0090*/  S2UR UR23, SR_CTAID.Y ;  /* 0x00000000001779c3 */ /* 0x000fe20000002600 */
[----:B--2---:R-:W-:-:S03]  /*00a0*/  ULEA UR20, UR4, UR20, 0x18 ;  /* 0x0000001404147291 */ /* 0x004fc6000f8ec03f */
[----:B------:R-:W-:Y:S01]  /*00b0*/  ULDC UR4, c[0x0][0x10] ;  /* 0x0000040000047ab9 */ /* 0x000fe20000000800 */
[----:B-1----:R-:W-:-:S03]  /*00c0*/  LOP3.LUT R2, R0, 0xff, RZ, 0xc0, !PT ;  /* 0x000000ff00027812 */ /* 0x002fc600078ec0ff */
[----:B------:R-:W1:Y:S01]  /*00d0*/  S2UR UR5, SR_CTAID.Z ;  /* 0x00000000000579c3 */ /* 0x000e620000002700 */
[----:B---3--:R-:W-:Y:S01]  /*00e0*/  VIADD R3, R3, 0xffffffff ;  /* 0xffffffff03037836 */ /* 0x008fe20000000000 */
[C---:B------:R-:W-:Y:S02]  /*00f0*/  ISETP.GE.U32.AND P0, PT, R2.reuse, 0x20, PT ;  /* 0x000000200200780c */ /* 0x040fe40003f06070 */
[C---:B------:R-:W-:Y:S02]  /*0100*/  ISETP.NE.U32.AND P2, PT, R2.reuse, RZ, PT ;  /* 0x000000ff0200720c */ /* 0x040fe40003f45070 */
[----:B------:R-:W-:Y:S02]  /*0110*/  LEA R11, R2, UR20, 0x2 ;  /* 0x00000014020b7c11 */ /* 0x000fe4000f8e10ff */
[----:B------:R-:W2:Y:S01]  /*0120*/  S2UR UR34, SR_CTAID.X ;  /* 0x00000000002279c3 */ /* 0x000ea20000002500 */
[----:B----4-:R-:W-:-:S06]  /*0130*/  VIADD R8, R10, 0xffffffff ;  /* 0xffffffff0a087836 */ /* 0x010fcc0000000000 */
[----:B------:R3:W-:Y:S01]  /*0140*/  @!P0 STS [R11], RZ ;  /* 0x000000ff0b008388 */ /* 0x0007e20000000800 */
[----:B------:R-:W-:-:S03]  /*0150*/  NOP ;  /* 0x0000000000007918 */ /* 0x000fc60000000000 */
[----:B------:R3:W-:Y:S01]  /*0160*/  @!P2 STS [UR20+0x24], R3 ;  /* 0x00002403ff00a988 */ /* 0x0007e20008000814 */
[----:B-1----:R-:W-:-:S03]  /*0170*/  UIMAD UR4, UR5, UR4, UR23 ;  /* 0x00000004050472a4 */ /* 0x002fc6000f8e0217 */
[----:B------:R3:W-:Y:S01]  /*0180*/  @!P2 STS [UR20+0x20], R8 ;  /* 0x00002008ff00a988 */ /* 0x0007e20008000814 */
[----:B--2---:R-:W-:-:S04]  /*0190*/  UIMAD UR4, UR4, UR6, UR34 ;  /* 0x00000006040472a4 */ /* 0x004fc8000f8e0222 */
[----:B------:R-:W-:-:S03]  /*01a0*/  UIMAD UR5, UR4, 0x180, URZ ;  /* 0x00000180040578a4 */ /* 0x000fc6000f8e023f */
[----:B------:R-:W-:Y:S01]  /*01b0*/  UMOV UR4, URZ ;  /* 0x0000003f00047c82 */ /* 0x000fe20008000000 */
[----:B------:R-:W-:-:S04]  /*01c0*/  UIADD3 UR28, UP0, UR5, UR32, URZ ;  /* 0x00000020051c7290 */ /* 0x000fc8000ff1e03f */
[----:B------:R-:W-:Y:S01]  /*01d0*/  ULEA.HI.X.SX32 UR29, UR5, UR33, 0x1, UP0 ;  /* 0x00000021051d7291 */ /* 0x000fe200080f0e3f */
[----:B---3--:R-:W-:Y:S11]  /*01e0*/  @P2 BRA `(.L_x_1) ;  /* 0x0000000000182947 */ /* 0x008ff60003800000 */
[----:B------:R-:W1:Y:S01]  /*01f0*/  LDS R4, [UR20+0x8] ;  /* 0x00000814ff047984 */ /* 0x000e620008000800 */
[----:B------:R-:W2:Y:S01]  /*0200*/  LDC.64 R6, c[0x0][0x210] ;  /* 0x00008400ff067b82 */ /* 0x000ea20000000a00 */
[----:B------:R-:W-:Y:S02]  /*0210*/  IMAD.MOV.U32 R5, RZ, RZ, 0x70 ;  /* 0x00000070ff057424 */ /* 0x000fe400078e00ff */
[----:B--2---:R2:W-:Y:S03]  /*0220*/  STS.64 [UR20], R6 ;  /* 0x00000006ff007988 */ /* 0x0045e60008000a14 */
[----:B-1----:R-:W-:-:S05]  /*0230*/  LOP3.LUT R4, R4, 0x10, R5, 0xd8, !PT ;  /* 0x0000001004047812 */ /* 0x002fca00078ed805 */
[----:B------:R2:W-:Y:S02]  /*0240*/  STS [UR20+0x8], R4 ;  /* 0x00000804ff007988 */ /* 0x0005e40008000814 */
.L_x_1:
[----:B------:R-:W-:Y:S05]  /*0250*/  BSYNC B0 ;  /* 0x0000000000007941 */ /* 0x000fea0003800000 */
.L_x_0:
[----:B------:R-:W-:Y:S04]  /*0260*/  BSSY B0, `(.L_x_2) ;  /* 0x000000a000007945 */ /* 0x000fe80003800000 */
[----:B------:R-:W-:Y:S05]  /*0270*/  @P2 BRA `(.L_x_3) ;  /* 0x0000000000202947 */ /* 0x000fea0003800000 */
[----:B--2---:R-:W1:Y:S01]  /*0280*/  LDS R4, [UR20+0x34] ;  /* 0x00003414ff047984 */ /* 0x004e620008000800 */
[----:B------:R-:W-:Y:S02]  /*0290*/  IMAD.MOV.U32 R5, RZ, RZ, 0x3f000000 ;  /* 0x3f000000ff057424 */ /* 0x000fe400078e00ff */
[----:B------:R-:W-:Y:S01]  /*02a0*/  @!P2 IMAD.MOV.U32 R6, RZ, RZ, 0xff ;  /* 0x000000ffff06a424 */ /* 0x000fe200078e00ff */
[----:B------:R-:W2:Y:S02]  /*02b0*/  @!P2 LDS R7, [UR20+0x38] ;  /* 0x00003814ff07a984 */ /* 0x000ea40008000800 */
[----:B-1----:R-:W-:Y:S02]  /*02c0*/  LOP3.LUT R4, R4, 0xff000000, R5, 0xb8, !PT ;  /* 0xff00000004047812 */ /* 0x002fe400078eb805 */
[----:B--2---:R-:W-:-:S03]  /*02d0*/  @!P2 LOP3.LUT R5, R7, 0xff, R6, 0xb8, !PT ;  /* 0x000000ff0705a812 */ /* 0x004fc600078eb806 */
[----:B------:R1:W-:Y:S04]  /*02e0*/  STS [UR20+0x34], R4 ;  /* 0x00003404ff007988 */ /* 0x0003e80008000814 */
[----:B------:R1:W-:Y:S02]  /*02f0*/  @!P2 STS [UR20+0x38], R5 ;  /* 0x00003805ff00a988 */ /* 0x0003e40008000814 */
.L_x_3:
[----:B------:R-:W-:Y:S05]  /*0300*/  BSYNC B0 ;  /* 0x0000000000007941 */ /* 0x000fea0003800000 */
.L_x_2:
[----:B------:R-:W-:Y:S04]  /*0310*/  BSSY B0, `(.L_x_4) ;  /* 0x000000e000007945 */ /* 0x000fe80003800000 */
[----:B------:R-:W-:Y:S05]  /*0320*/  @P2 BRA `(.L_x_5) ;  /* 0x0000000000302947 */ /* 0x000fea0003800000 */
[----:B-1----:R-:W1:Y:S01]  /*0330*/  LDS R5, [UR20+0x34] ;  /* 0x00003414ff057984 */ /* 0x002e620008000800 */
[----:B--2---:R-:W2:Y:S03]  /*0340*/  LDC.64 R6, c[0x0][0x238] ;  /* 0x00008e00ff067b82 */ /* 0x004ea60000000a00 */
[----:B------:R-:W3:Y:S01]  /*0350*/  LDS R4, [UR20+0x1c] ;  /* 0x00001c14ff047984 */ /* 0x000ee20008000800 */
[C---:B--2---:R-:W-:Y:S01]  /*0360*/  SHF.L.U64.HI R7, R6.reuse, 0x1, R7 ;  /* 0x0000000106077819 */ /* 0x044fe20000010207 */
[----:B------:R-:W-:-:S03]  /*0370*/  IMAD.SHL.U32 R6, R6, 0x2, RZ ;  /* 0x0000000206067824 */ /* 0x000fc600078e00ff */
[--C-:B------:R-:W-:Y:S02]  /*0380*/  SHF.R.U32.HI R9, RZ, 0x4, R7.reuse ;  /* 0x00000004ff097819 */ /* 0x100fe40000011607 */
[----:B------:R-:W-:-:S05]  /*0390*/  SHF.R.U64 R6, R6, 0x4, R7 ;  /* 0x0000000406067819 */ /* 0x000fca0000001207 */
[----:B------:R4:W-:Y:S01]  /*03a0*/  STS [UR20+0xc], R6 ;  /* 0x00000c06ff007988 */ /* 0x0009e20008000814 */
[----:B-1----:R-:W-:Y:S02]  /*03b0*/  LOP3.LUT R5, R5, 0x7, RZ, 0xb8, !PT ;  /* 0x0000000705057812 */ /* 0x002fe400078eb8ff */
[----:B---3--:R-:W-:-:S03]  /*03c0*/  LOP3.LUT R4, R4, 0xf, R9, 0xb8, !PT ;  /* 0x0000000f04047812 */ /* 0x008fc600078eb809 */
[----:B------:R4:W-:Y:S04]  /*03d0*/  STS [UR20+0x34], R5 ;  /* 0x00003405ff007988 */ /* 0x0009e80008000814 */
[----:B------:R4:W-:Y:S02]  /*03e0*/  STS [UR20+0x1c], R4 ;  /* 0x00001c04ff007988 */ /* 0x0009e40008000814 */
.L_x_5:
[----:B------:R-:W-:Y:S05]  /*03f0*/  BSYNC B0 ;  /* 0x0000000000007941 */ /* 0x000fea0003800000 */
.L_x_4:
[----:B------:R-:W-:Y:S04]  /*0400*/  BSSY B1, `(.L_x_6) ;  /* 0x000001a000017945 */ /* 0x000fe80003800000 */
[----:B------:R-:W-:Y:S04]  /*0410*/  BSSY B0, `(.L_x_7) ;  /* 0x0000015000007945 */ /* 0x000fe80003800000 */
[----:B------:R-:W-:Y:S05]  /*0420*/  @P2 BRA `(.L_x_8) ;  /* 0x0000000000202947 */ /* 0x000fea0003800000 */
[----:B-12-4-:R-:W1:Y:S02]  /*0430*/  LDS R4, [UR20+0x34] ;  /* 0x00003414ff047984 */ /* 0x016e640008000800 */
[----:B-1----:R-:W-:-:S05]  /*0440*/  LOP3.LUT R4, R4, 0x38, RZ, 0xb8, !PT ;  /* 0x0000003804047812 */ /* 0x002fca00078eb8ff */
[----:B------:R1:W-:Y:S01]  /*0450*/  STS [UR20+0x34], R4 ;  /* 0x00003404ff007988 */ /* 0x0003e20008000814 */
[----:B------:R-:W-:Y:S05]  /*0460*/  @P2 BRA `(.L_x_9) ;  /* 0x0000000000202947 */ /* 0x000fea0003800000 */
[----:B-1----:R-:W1:Y:S01]  /*0470*/  LDS R4, [UR20+0x8] ;  /* 0x00000814ff047984 */ /* 0x002e620008000800 */
[----:B------:R-:W-:-:S05]  /*0480*/  IMAD.MOV.U32 R5, RZ, RZ, 0x780 ;  /* 0x00000780ff057424 */ /* 0x000fca00078e00ff */
[----:B-1----:R-:W-:-:S05]  /*0490*/  LOP3.LUT R4, R4, 0x500, R5, 0xd8, !PT ;  /* 0x0000050004047812 */ /* 0x002fca00078ed805 */
[----:B------:R3:W-:Y:S02]  /*04a0*/  STS [UR20+0x8], R4 ;  /* 0x00000804ff007988 */ /* 0x0007e40008000814 */
.L_x_8:
[----:B------:R-:W-:Y:S05]  /*04b0*/  @P2 BRA `(.L_x_10) ;  /* 0x0000000000282947 */ /* 0x000fea0003800000 */
[----:B-1234-:R-:W1:Y:S02]  /*04c0*/  LDS R4, [UR20+0x8] ;  /* 0x00000814ff047984 */ /* 0x01ee640008000800 */
[----:B-1----:R-:W-:-:S05]  /*04d0*/  LOP3.LUT R4, R4, 0x1800, RZ, 0xb8, !PT ;  /* 0x0000180004047812 */ /* 0x002fca00078eb8ff */
[----:B------:R2:W-:Y:S02]  /*04e0*/  STS [UR20+0x8], R4 ;  /* 0x00000804ff007988 */ /* 0x0005e40008000814 */
.L_x_9:
[----:B------:R-:W-:Y:S05]  /*04f0*/  @P2 BREAK B0 ;  /* 0x0000000000002942 */ /* 0x000fea0003800000 */
[----:B------:R-:W-:Y:S05]  /*0500*/  @P2 BRA `(.L_x_11) ;  /* 0x0000000000242947 */ /* 0x000fea0003800000 */
[----:B------:R-:W3:Y:S01]  /*0510*/  LDS R5, [UR20+0x8] ;  /* 0x00000814ff057984 */ /* 0x000ee20008000800 */
[----:B-12---:R-:W-:-:S05]  /*0520*/  IMAD.MOV.U32 R4, RZ, RZ, 0x6000 ;  /* 0x00006000ff047424 */ /* 0x006fca00078e00ff */
[----:B---3--:R-:W-:-:S04]  /*0530*/  LOP3.LUT R4, R5, 0x6000, R4, 0xd8, !PT ;  /* 0x0000600005047812 */ /* 0x008fc800078ed804 */
[----:B------:R-:W-:-:S05]  /*0540*/  LOP3.LUT R4, R4, 0x400000, RZ, 0xb8, !PT ;  /* 0x0040000004047812 */ /* 0x000fca00078eb8ff */
[----:B------:R5:W-:Y:S02]  /*0550*/  STS [UR20+0x8], R4 ;  /* 0x00000804ff007988 */ /* 0x000be40008000814 */
.L_x_10:
[----:B------:R-:W-:Y:S05]  /*0560*/  BSYNC B0 ;  /* 0x0000000000007941 */ /* 0x000fea0003800000 */
.L_x_7:
[----:B-12345:R-:W1:Y:S02]  /*0570*/  @!P2 LDS R4, [UR20+0x8] ;  /* 0x00000814ff04a984 */ /* 0x03ee640008000800 */
[----:B-1----:R-:W-:-:S05]  /*0580*/  @!P2 LOP3.LUT R4, R4, 0x8000, RZ, 0xb8, !PT ;  /* 0x000080000404a812 */ /* 0x002fca00078eb8ff */
[----:B------:R3:W-:Y:S02]  /*0590*/  @!P2 STS [UR20+0x8], R4 ;  /* 0x00000804ff00a988 */ /* 0x0007e40008000814 */
.L_x_11:
[----:B------:R-:W-:Y:S05]  /*05a0*/  BSYNC B1 ;  /* 0x0000000000017941 */ /* 0x000fea0003800000 */
.L_x_6:
[----:B------:R-:W-:Y:S05]  /*05b0*/  WARPSYNC.ALL ;  /* 0x0000000000007948 */ /* 0x000fea0003800000 */
[----:B------:R-:W-:Y:S05]  /*05c0*/  @P0 BRA `(.L_x_12) ;  /* 0x0000000000280947 */ /* 0x000fea0003800000 */
[----:B-123--:R-:W1:Y:S01]  /*05d0*/  S2R R4, SR_LANEID ;  /* 0x0000000000047919 */ /* 0x00ee620000000000 */
[----:B------:R-:W-:Y:S05]  /*05e0*/  WARPSYNC.ALL ;  /* 0x0000000000007948 */ /* 0x000fea0003800000 */
[----:B-1----:R-:W-:-:S05]  /*05f0*/  IMAD.SHL.U32 R6, R4, 0x4, RZ ;  /* 0x0000000404067824 */ /* 0x002fca00078e00ff */
[----:B------:R-:W1:Y:S01]  /*0600*/  LDS R7, [R6+UR20] ;  /* 0x0000001406077984 */ /* 0x000e620008000800 */
[----:B------:R-:W-:-:S05]  /*0610*/  IADD3 R4, P1, R6, UR28, RZ ;  /* 0x0000001c06047c10 */ /* 0x000fca000ff3e0ff */
[----:B------:R-:W-:-:S05]  /*0620*/  IMAD.X R5, RZ, RZ, UR29, P1 ;  /* 0x0000001dff057e24 */ /* 0x000fca00088e06ff */
[----:B-1----:R4:W5:Y:S01]  /*0630*/  ATOMG.E.EXCH.STRONG.GPU PT, RZ, [R4], R7 ;  /* 0x0000000704ff73a8 */ /* 0x00296200041ee100 */
[----:B------:R-:W-:-:S04]  /*0640*/  DEPBAR {5,4,3,2,1,0} ;  /* 0x0000003f0000791a */ /* 0x000fc80000000000 */
[----:B------:R4:W-:Y:S01]  /*0650*/  UTMACCTL.IV [UR28] ;  /* 0x000000001c0079b9 */ /* 0x0009e20008000000 */
[----:B------:R-:W-:Y:S01]  /*0660*/  NOP ;  /* 0x0000000000007918 */ /* 0x000fe20000000000 */
.L_x_12:
[----:B------:R-:W-:Y:S05]  /*0670*/  @P0 BRA `(.L_x_13) ;  /* 0x00000000000c0947 */ /* 0x000fea0003800000 */
[----:B------:R0:W-:Y:S01]  /*0680*/  UTMACMDFLUSH ;  /* 0x00000000000079b7 */ /* 0x0001e20000000000 */
[----:B------:R-:W-:Y:S05]  /*0690*/  @P0 BRA `(.L_x_13) ;  /* 0x0000000000040947 */ /* 0x000fea0003800000 */
[----:B------:R-:W-:-:S04]  /*06a0*/  DEPBAR.LE SB0, 0x0 ;  /* 0x000080000000791a */ /* 0x000fc80000000000 */
.L_x_13:
[----:B------:R-:W-:Y:S05]  /*06b0*/  WARPSYNC.ALL ;  /* 0x0000000000007948 */ /* 0x000fea0003800000 */
[----:B-----5:R-:W-:Y:S06]  /*06c0*/  BAR.SYNC.DEFER_BLOCKING 0x0 ;  /* 0x0000000000007b1d */ /* 0x020fec0000010000 */
[----:B------:R-:W-:Y:S02]  /*06d0*/  BSSY B1, `(.L_x_14) ;  /* 0x000000b000017945 */ /* 0x000fe40003800000 */
[----:B------:R-:W-:Y:S06]  /*06e0*/  BAR.SYNC.DEFER_BLOCKING 0x0 ;  /* 0x0000000000007b1d */ /* 0x000fec0000010000 */
[----:B------:R5:W-:Y:S01]  /*06f0*/  @!P0 STS [R11], RZ ;  /* 0x000000ff0b008388 */ /* 0x000be20000000800 */
[----:B------:R-:W-:Y:S01]  /*0700*/  NOP ;  /* 0x0000000000007918 */ /* 0x000fe20000000000 */
[----:B------:R-:W-:Y:S05]  /*0710*/  @P2 BRA `(.L_x_15) ;  /* 0x0000000000182947 */ /* 0x000fea0003800000 */
[----:B-1234-:R-:W1:Y:S01]  /*0720*/  LDS R4, [UR20+0x8] ;  /* 0x00000814ff047984 */ /* 0x01ee620008000800 */
[----:B------:R-:W2:Y:S01]  /*0730*/  LDC.64 R6, c[0x0][0x218] ;  /* 0x00008600ff067b82 */ /* 0x000ea20000000a00 */
[----:B------:R-:W-:Y:S02]  /*0740*/  IMAD.MOV.U32 R5, RZ, RZ, 0x70 ;  /* 0x00000070ff057424 */ /* 0x000fe400078e00ff */
[----:B--2---:R2:W-:Y:S03]  /*0750*/  STS.64 [UR20], R6 ;  /* 0x00000006ff007988 */ /* 0x0045e60008000a14 */
[----:B-1----:R-:W-:-:S05]  /*0760*/  LOP3.LUT R4, R4, 0x10, R5, 0xd8, !PT ;  /* 0x0000001004047812 */ /* 0x002fca00078ed805 */
[----:B------:R2:W-:Y:S02]  /*0770*/  STS [UR20+0x8], R4 ;  /* 0x00000804ff007988 */ /* 0x0005e40008000814 */
.L_x_15:
[----:B----4-:R-:W-:Y:S05]  /*0780*/  BSYNC B1 ;  /* 0x0000000000017941 */ /* 0x010fea0003800000 */
.L_x_14:
[----:B------:R-:W-:Y:S04]  /*0790*/  BSSY B2, `(.L_x_16) ;  /* 0x000000f000027945 */ /* 0x000fe80003800000 */
[----:B------:R-:W-:Y:S04]  /*07a0*/  BSSY B1, `(.L_x_17) ;  /* 0x000000c000017945 */ /* 0x000fe80003800000 */
[----:B------:R-:W-:Y:S05]  /*07b0*/  @P2 BRA `(.L_x_18) ;  /* 0x0000000000282947 */ /* 0x000fea0003800000 */
[----:B-123--:R-:W1:Y:S01]  /*07c0*/  LDS R4, [UR20+0x34] ;  /* 0x00003414ff047984 */ /* 0x00ee620008000800 */
[----:B------:R-:W-:Y:S01]  /*07d0*/  IMAD.MOV.U32 R5, RZ, RZ, 0x3f000000 ;  /* 0x3f000000ff057424 */ /* 0x000fe200078e00ff */
[----:B------:R-:W-:Y:S05]  /*07e0*/  @P2 BREAK B1 ;  /* 0x0000000000012942 */ /* 0x000fea0003800000 */
[----:B-1----:R-:W-:-:S05]  /*07f0*/  LOP3.LUT R4, R4, 0xff000000, R5, 0xb8, !PT ;  /* 0xff00000004047812 */ /* 0x002fca00078eb805 */
[----:B------:R1:W-:Y:S01]  /*0800*/  STS [UR20+0x34], R4 ;  /* 0x00003404ff007988 */ /* 0x0003e20008000814 */
[----:B------:R-:W-:Y:S05]  /*0810*/  @P2 BRA `(.L_x_19) ;  /* 0x0000000000182947 */ /* 0x000fea0003800000 */
[----:B------:R-:W2:Y:S01]  /*0820*/  LDS R5, [UR20+0x38] ;  /* 0x00003814ff057984 */ /* 0x000ea20008000800 */
[----:B-1----:R-:W-:-:S05]  /*0830*/  IMAD.MOV.U32 R4, RZ, RZ, 0x3f ;  /* 0x0000003fff047424 */ /* 0x002fca00078e00ff */
[----:B--2---:R-:W-:-:S05]  /*0840*/  LOP3.LUT R4, R5, 0xff, R4, 0xb8, !PT ;  /* 0x000000ff05047812 */ /* 0x004fca00078eb804 */
[----:B------:R4:W-:Y:S02]  /*0850*/  STS [UR20+0x38], R4 ;  /* 0x00003804ff007988 */ /* 0x0009e40008000814 */
.L_x_18:
[----:B------:R-:W-:Y:S05]  /*0860*/  BSYNC B1 ;  /* 0x0000000000017941 */ /* 0x000fea0003800000 */
.L_x_17:
[----:B------:R1:W-:Y:S02]  /*0870*/  @!P2 STS [UR20+0x20], R8 ;  /* 0x00002008ff00a988 */ /* 0x0003e40008000814 */
.L_x_19:
[----:B------:R-:W-:Y:S05]  /*0880*/  BSYNC B2 ;  /* 0x0000000000027941 */ /* 0x000fea0003800000 */
.L_x_16:
[----:B------:R-:W-:Y:S05]  /*0890*/  WARPSYNC.ALL ;  /* 0x0000000000007948 */ /* 0x000fea0003800000 */
[----:B--2---:R-:W2:Y:S01]  /*08a0*/  LDC R6, c[0x0][0x22c] ;  /* 0x00008b00ff067b82 */ /* 0x004ea20000000800 */
[----:B------:R-:W-:Y:S01]  /*08b0*/  BSSY B2, `(.L_x_20) ;  /* 0x0000010000027945 */ /* 0x000fe20003800000 */
[----:B--2---:R-:W-:-:S05]  /*08c0*/  VIADD R6, R6, 0xffffffff ;  /* 0xffffffff06067836 */ /* 0x004fca0000000000 */
[----:B------:R2:W-:Y:S01]  /*08d0*/  @!P2 STS [UR20+0x24], R6 ;  /* 0x00002406ff00a988 */ /* 0x0005e20008000814 */
[----:B------:R-:W-:Y:S05]  /*08e0*/  @P2 BRA `(.L_x_21) ;  /* 0x0000000000302947 */ /* 0x000fea0003800000 */
[----:B------:R-:W2:Y:S01]  /*08f0*/  LDS R5, [UR20+0x34] ;  /* 0x00003414ff057984 */ /* 0x000ea20008000800 */
[----:B------:R-:W2:Y:S03]  /*0900*/  LDC.64 R12, c[0x0][0x240] ;  /* 0x00009000ff0c7b82 */ /* 0x000ea60000000a00 */
[----:B-1-34-:R-:W1:Y:S01]  /*0910*/  LDS R4, [UR20+0x1c] ;  /* 0x00001c14ff047984 */ /* 0x01ae620008000800 */
[C---:B--2---:R-:W-:Y:S01]  /*0920*/  SHF.L.U64.HI R8, R12.reuse, 0x1, R13 ;  /* 0x000000010c087819 */ /* 0x044fe2000001020d */
[----:B------:R-:W-:-:S03]  /*0930*/  IMAD.SHL.U32 R7, R12, 0x2, RZ ;  /* 0x000000020c077824 */ /* 0x000fc600078e00ff */
[--C-:B------:R-:W-:Y:S02]  /*0940*/  SHF.R.U32.HI R9, RZ, 0x4, R8.reuse ;  /* 0x00000004ff097819 */ /* 0x100fe40000011608 */
[----:B------:R-:W-:-:S05]  /*0950*/  SHF.R.U64 R7, R7, 0x4, R8 ;  /* 0x0000000407077819 */ /* 0x000fca0000001208 */
[----:B------:R2:W-:Y:S01]  /*0960*/  STS [UR20+0xc], R7 ;  /* 0x00000c07ff007988 */ /* 0x0005e20008000814 */
[----:B------:R-:W-:Y:S02]  /*0970*/  LOP3.LUT R5, R5, 0x7, RZ, 0xb8, !PT ;  /* 0x0000000705057812 */ /* 0x000fe400078eb8ff */
[----:B-1----:R-:W-:-:S03]  /*0980*/  LOP3.LUT R4, R4, 0xf, R9, 0xb8, !PT ;  /* 0x0000000f04047812 */ /* 0x002fc600078eb809 */
[----:B------:R2:W-:Y:S04]  /*0990*/  STS [UR20+0x34], R5 ;  /* 0x00003405ff007988 */ /* 0x0005e80008000814 */
[----:B------:R2:W-:Y:S02]  /*09a0*/  STS [UR20+0x1c], R4 ;  /* 0x00001c04ff007988 */ /* 0x0005e40008000814 */
.L_x_21:
[----:B------:R-:W-:Y:S05]  /*09b0*/  BSYNC B2 ;  /* 0x0000000000027941 */ /* 0x000fea0003800000 */
.L_x_20:
[----:B------:R-:W-:Y:S04]  /*09c0*/  BSSY B3, `(.L_x_22) ;  /* 0x000001a000037945 */ /* 0x000fe80003800000 */
[----:B------:R-:W-:Y:S04]  /*09d0*/  BSSY B2, `(.L_x_23) ;  /* 0x0000015000027945 */ /* 0x000fe80003800000 */
[----:B------:R-:W-:Y:S05]  /*09e0*/  @P2 BRA `(.L_x_24) ;  /* 0x0000000000202947 */ /* 0x000fea0003800000 */
[----:B-1234-:R-:W1:Y:S02]  /*09f0*/  LDS R4, [UR20+0x34] ;  /* 0x00003414ff047984 */ /* 0x01ee640008000800 */
[----:B-1----:R-:W-:-:S05]  /*0a00*/  LOP3.LUT R4, R4, 0x38, RZ, 0xb8, !PT ;  /* 0x0000003804047812 */ /* 0x002fca00078eb8ff */
[----:B------:R1:W-:Y:S01]  /*0a10*/  STS [UR20+0x34], R4 ;  /* 0x00003404ff007988 */ /* 0x0003e20008000814 */
[----:B------:R-:W-:Y:S05]  /*0a20*/  @P2 BRA `(.L_x_25) ;  /* 0x0000000000202947 */ /* 0x000fea0003800000 */
[----:B-1----:R-:W1:Y:S01]  /*0a30*/  LDS R4, [UR20+0x8] ;  /* 0x00000814ff047984 */ /* 0x002e620008000800 */
[----:B------:R-:W-:-:S05]  /*0a40*/  IMAD.MOV.U32 R5, RZ, RZ, 0x780 ;  /* 0x00000780ff057424 */ /* 0x000fca00078e00ff */
[----:B-1----:R-:W-:-:S05]  /*0a50*/  LOP3.LUT R4, R4, 0x500, R5, 0xd8, !PT ;  /* 0x0000050004047812 */ /* 0x002fca00078ed805 */
[----:B------:R1:W-:Y:S02]  /*0a60*/  STS [UR20+0x8], R4 ;  /* 0x00000804ff007988 */ /* 0x0003e40008000814 */
.L_x_24:
[----:B------:R-:W-:Y:S05]  /*0a70*/  @P2 BRA `(.L_x_26) ;  /* 0x0000000000282947 */ /* 0x000fea0003800000 */
[----:B-1234-:R-:W1:Y:S02]  /*0a80*/  LDS R4, [UR20+0x8] ;  /* 0x00000814ff047984 */ /* 0x01ee640008000800 */
[----:B-1----:R-:W-:-:S05]  /*0a90*/  LOP3.LUT R4, R4, 0x1800, RZ, 0xb8, !PT ;  /* 0x0000180004047812 */ /* 0x002fca00078eb8ff */
[----:B------:R2:W-:Y:S02]  /*0aa0*/  STS [UR20+0x8], R4 ;  /* 0x00000804ff007988 */ /* 0x0005e40008000814 */
.L_x_25:
[----:B------:R-:W-:Y:S05]  /*0ab0*/  @P2 BREAK B2 ;  /* 0x0000000000022942 */ /* 0x000fea0003800000 */
[----:B------:R-:W-:Y:S05]  /*0ac0*/  @P2 BRA `(.L_x_27) ;  /* 0x0000000000242947 */ /* 0x000fea0003800000 */
[----:B-12---:R-:W1:Y:S01]  /*0ad0*/  LDS R4, [UR20+0x8] ;  /* 0x00000814ff047984 */ /* 0x006e620008000800 */
[----:B------:R-:W-:-:S05]  /*0ae0*/  IMAD.MOV.U32 R5, RZ, RZ, 0x6000 ;  /* 0x00006000ff057424 */ /* 0x000fca00078e00ff */
[----:B-1----:R-:W-:-:S04]  /*0af0*/  LOP3.LUT R4, R4, 0x6000, R5, 0xd8, !PT ;  /* 0x0000600004047812 */ /* 0x002fc800078ed805 */
[----:B------:R-:W-:-:S05]  /*0b00*/  LOP3.LUT R4, R4, 0x400000, RZ, 0xb8, !PT ;  /* 0x0040000004047812 */ /* 0x000fca00078eb8ff */
[----:B------:R1:W-:Y:S02]  /*0b10*/  STS [UR20+0x8], R4 ;  /* 0x00000804ff007988 */ /* 0x0003e40008000814 */
.L_x_26:
[----:B------:R-:W-:Y:S05]  /*0b20*/  BSYNC B2 ;  /* 0x0000000000027941 */ /* 0x000fea0003800000 */
.L_x_23:
[----:B-1234-:R-:W1:Y:S02]  /*0b30*/  @!P2 LDS R4, [UR20+0x8] ;  /* 0x00000814ff04a984 */ /* 0x01ee640008000800 */
[----:B-1----:R-:W-:-:S05]  /*0b40*/  @!P2 LOP3.LUT R4, R4, 0x8000, RZ, 0xb8, !PT ;  /* 0x000080000404a812 */ /* 0x002fca00078eb8ff */
[----:B------:R3:W-:Y:S02]  /*0b50*/  @!P2 STS [UR20+0x8], R4 ;  /* 0x00000804ff00a988 */ /* 0x0007e40008000814 */
.L_x_27:
[----:B------:R-:W-:Y:S05]  /*0b60*/  BSYNC B3 ;  /* 0x0000000000037941 */ /* 0x000fea0003800000 */
.L_x_22:
[----:B------:R-:W-:Y:S05]  /*0b70*/  WARPSYNC.ALL ;  /* 0x0000000000007948 */ /* 0x000fea0003800000 */
[----:B------:R-:W-:-:S04]  /*0b80*/  UIADD3 UR31, UR5, 0x80, URZ ;  /* 0x00000080051f7890 */ /* 0x000fc8000fffe03f */
[----:B------:R-:W-:-:S04]  /*0b90*/  UIADD3 UR30, UP0, UR31, UR32, URZ ;  /* 0x000000201f1e7290 */ /* 0x000fc8000ff1e03f */
[----:B------:R-:W-:Y:S01]  /*0ba0*/  ULEA.HI.X.SX32 UR31, UR31, UR33, 0x1, UP0 ;  /* 0x000000211f1f7291 */ /* 0x000fe200080f0e3f */
[----:B------:R-:W-:Y:S11]  /*0bb0*/  @P0 BRA `(.L_x_28) ;  /* 0x0000000000280947 */ /* 0x000ff60003800000 */
[----:B-123--:R-:W1:Y:S01]  /*0bc0*/  S2R R4, SR_LANEID ;  /* 0x0000000000047919 */ /* 0x00ee620000000000 */
[----:B------:R-:W-:Y:S05]  /*0bd0*/  WARPSYNC.ALL ;  /* 0x0000000000007948 */ /* 0x000fea0003800000 */
[----:B-1----:R-:W-:-:S05]  /*0be0*/  IMAD.SHL.U32 R8, R4, 0x4, RZ ;  /* 0x0000000404087824 */ /* 0x002fca00078e00ff */
[----:B------:R-:W1:Y:S01]  /*0bf0*/  LDS R7, [R8+UR20] ;  /* 0x0000001408077984 */ /* 0x000e620008000800 */
[----:B------:R-:W-:-:S05]  /*0c00*/  IADD3 R4, P1, R8, UR30, RZ ;  /* 0x0000001e08047c10 */ /* 0x000fca000ff3e0ff */
[----:B------:R-:W-:-:S05]  /*0c10*/  IMAD.X R5, RZ, RZ, UR31, P1 ;  /* 0x0000001fff057e24 */ /* 0x000fca00088e06ff */
[----:B-1----:R4:W2:Y:S01]  /*0c20*/  ATOMG.E.EXCH.STRONG.GPU PT, RZ, [R4], R7 ;  /* 0x0000000704ff73a8 */ /* 0x0028a200041ee100 */
[----:B------:R-:W-:-:S04]  /*0c30*/  DEPBAR {5,4,3,2,1,0} ;  /* 0x0000003f0000791a */ /* 0x000fc80000000000 */
[----:B------:R4:W-:Y:S01]  /*0c40*/  UTMACCTL.IV [UR30] ;  /* 0x000000001e0079b9 */ /* 0x0009e20008000000 */
[----:B------:R-:W-:Y:S01]  /*0c50*/  NOP ;  /* 0x0000000000007918 */ /* 0x000fe20000000000 */
.L_x_28:
[----:B------:R-:W-:Y:S05]  /*0c60*/  @P0 BRA `(.L_x_29) ;  /* 0x00000000000c0947 */ /* 0x000fea0003800000 */
[----:B------:R0:W-:Y:S01]  /*0c70*/  UTMACMDFLUSH ;  /* 0x00000000000079b7 */ /* 0x0001e20000000000 */
[----:B------:R-:W-:Y:S05]  /*0c80*/  @P0 BRA `(.L_x_29) ;  /* 0x0000000000040947 */ /* 0x000fea0003800000 */
[----:B------:R-:W-:-:S04]  /*0c90*/  DEPBAR.LE SB0, 0x0 ;  /* 0x000080000000791a */ /* 0x000fc80000000000 */
.L_x_29:
[----:B------:R-:W-:Y:S05]  /*0ca0*/  WARPSYNC.ALL ;  /* 0x0000000000007948 */ /* 0x000fea0003800000 */
[----:B--2---:R-:W-:Y:S06]  /*0cb0*/  BAR.SYNC.DEFER_BLOCKING 0x0 ;  /* 0x0000000000007b1d */ /* 0x004fec0000010000 */
[----:B------:R-:W-:Y:S02]  /*0cc0*/  BSSY B3, `(.L_x_30) ;  /* 0x000000b000037945 */ /* 0x000fe40003800000 */
[----:B------:R-:W-:Y:S06]  /*0cd0*/  BAR.SYNC.DEFER_BLOCKING 0x0 ;  /* 0x0000000000007b1d */ /* 0x000fec0000010000 */
[----:B------:R2:W-:Y:S01]  /*0ce0*/  @!P0 STS [R11], RZ ;  /* 0x000000ff0b008388 */ /* 0x0005e20000000800 */
[----:B------:R-:W-:Y:S01]  /*0cf0*/  NOP ;  /* 0x0000000000007918 */ /* 0x000fe20000000000 */
[----:B------:R-:W-:Y:S05]  /*0d00*/  @P2 BRA `(.L_x_31) ;  /* 0x0000000000182947 */ /* 0x000fea0003800000 */
[----:B-1-34-:R-:W1:Y:S01]  /*0d10*/  LDS R4, [UR20+0x8] ;  /* 0x00000814ff047984 */ /* 0x01ae620008000800 */
[----:B------:R-:W3:Y:S01]  /*0d20*/  LDC.64 R8, c[0x0][0x220] ;  /* 0x00008800ff087b82 */ /* 0x000ee20000000a00 */
[----:B------:R-:W-:Y:S02]  /*0d30*/  IMAD.MOV.U32 R5, RZ, RZ, 0x70 ;  /* 0x00000070ff057424 */ /* 0x000fe400078e00ff */
[----:B---3--:R3:W-:Y:S03]  /*0d40*/  STS.64 [UR20], R8 ;  /* 0x00000008ff007988 */ /* 0x0087e60008000a14 */
[----:B-1----:R-:W-:-:S05]  /*0d50*/  LOP3.LUT R4, R4, 0x10, R5, 0xd8, !PT ;  /* 0x0000001004047812 */ /* 0x002fca00078ed805 */
[----:B------:R3:W-:Y:S02]  /*0d60*/  STS [UR20+0x8], R4 ;  /* 0x00000804ff007988 */ /* 0x0007e40008000814 */
.L_x_31:
[----:B----4-:R-:W-:Y:S05]  /*0d70*/  BSYNC B3 ;  /* 0x0000000000037941 */ /* 0x010fea0003800000 */
.L_x_30:
[----:B------:R-:W-:Y:S04]  /*0d80*/  BSSY B4, `(.L_x_32) ;  /* 0x0000011000047945 */ /* 0x000fe80003800000 */
[----:B------:R-:W-:Y:S04]  /*0d90*/  BSSY B3, `(.L_x_33) ;  /* 0x000000e000037945 */ /* 0x000fe80003800000 */
[----:B------:R-:W-:Y:S05]  /*0da0*/  @P2 BRA `(.L_x_34) ;  /* 0x0000000000242947 */ /* 0x000fea0003800000 */
[----:B-1-3--:R-:W1:Y:S01]  /*0db0*/  LDS R4, [UR20+0x34] ;  /* 0x00003414ff047984 */ /* 0x00ae620008000800 */
[----:B------:R-:W-:-:S05]  /*0dc0*/  IMAD.MOV.U32 R5, RZ, RZ, 0x3f000000 ;  /* 0x3f000000ff057424 */ /* 0x000fca00078e00ff */
[----:B-1----:R-:W-:-:S05]  /*0dd0*/  LOP3.LUT R4, R4, 0xff000000, R5, 0xb8, !PT ;  /* 0xff00000004047812 */ /* 0x002fca00078eb805 */
[----:B------:R1:W-:Y:S01]  /*0de0*/  STS [UR20+0x34], R4 ;  /* 0x00003404ff007988 */ /* 0x0003e20008000814 */
[----:B------:R-:W-:Y:S05]  /*0df0*/  @P2 BRA `(.L_x_35) ;  /* 0x00000000001c2947 */ /* 0x000fea0003800000 */
[----:B-1----:R-:W1:Y:S01]  /*0e00*/  LDS R4, [UR20+0x38] ;  /* 0x00003814ff047984 */ /* 0x002e620008000800 */
[----:B------:R-:W-:-:S05]  /*0e10*/  IMAD.MOV.U32 R5, RZ, RZ, 0xff ;  /* 0x000000ffff057424 */ /* 0x000fca00078e00ff */
[----:B-1----:R-:W-:-:S05]  /*0e20*/  LOP3.LUT R4, R4, 0xff, R5, 0xb8, !PT ;  /* 0x000000ff04047812 */ /* 0x002fca00078eb805 */
[----:B------:R4:W-:Y:S02]  /*0e30*/  STS [UR20+0x38], R4 ;  /* 0x00003804ff007988 */ /* 0x0009e40008000814 */
.L_x_34:
[----:B------:R-:W-:Y:S05]  /*0e40*/  @P2 BREAK B3 ;  /* 0x0000000000032942 */ /* 0x000fea0003800000 */
[----:B------:R-:W-:Y:S05]  /*0e50*/  @P2 BRA `(.L_x_36) ;  /* 0x00000000000c2947 */ /* 0x000fea0003800000 */
[----:B------:R1:W-:Y:S02]  /*0e60*/  STS [UR20+0x20], R6 ;  /* 0x00002006ff007988 */ /* 0x0003e40008000814 */
.L_x_35:
[----:B------:R-:W-:Y:S05]  /*0e70*/  BSYNC B3 ;  /* 0x0000000000037941 */ /* 0x000fea0003800000 */
.L_x_33:
[----:B------:R1:W-:Y:S02]  /*0e80*/  @!P2 STS [UR20+0x24], R3 ;  /* 0x00002403ff00a988 */ /* 0x0003e40008000814 */
.L_x_36:
[----:B------:R-:W-:Y:S05]  /*0e90*/  BSYNC B4 ;  /* 0x0000000000047941 */ /* 0x000fea0003800000 */
.L_x_32:
[----:B------:R-:W-:Y:S05]  /*0ea0*/  WARPSYNC.ALL ;  /* 0x0000000000007948 */ /* 0x000fea0003800000 */
[----:B------:R-:W-:Y:S04]  /*0eb0*/  BSSY B4, `(.L_x_37) ;  /* 0x000000e000047945 */ /* 0x000fe80003800000 */
[----:B------:R-:W-:Y:S05]  /*0ec0*/  @P2 BRA `(.L_x_38) ;  /* 0x0000000000302947 */ /* 0x000fea0003800000 */
[----:B-1-34-:R-:W1:Y:S01]  /*0ed0*/  LDS R4, [UR20+0x34] ;  /* 0x00003414ff047984 */ /* 0x01ae620008000800 */
[----:B------:R-:W3:Y:S03]  /*0ee0*/  LDC.64 R8, c[0x0][0x248] ;  /* 0x00009200ff087b82 */ /* 0x000ee60000000a00 */
[----:B------:R-:W4:Y:S01]  /*0ef0*/  LDS R3, [UR20+0x1c] ;  /* 0x00001c14ff037984 */ /* 0x000f220008000800 */
[C---:B---3--:R-:W-:Y:S01]  /*0f00*/  SHF.L.U64.HI R6, R8.reuse, 0x1, R9 ;  /* 0x0000000108067819 */ /* 0x048fe20000010209 */
[----:B------:R-:W-:-:S03]  /*0f10*/  IMAD.SHL.U32 R5, R8, 0x2, RZ ;  /* 0x0000000208057824 */ /* 0x000fc600078e00ff */
[--C-:B------:R-:W-:Y:S02]  /*0f20*/  SHF.R.U32.HI R8, RZ, 0x4, R6.reuse ;  /* 0x00000004ff087819 */ /* 0x100fe40000011606 */
[----:B------:R-:W-:-:S05]  /*0f30*/  SHF.R.U64 R5, R5, 0x4, R6 ;  /* 0x0000000405057819 */ /* 0x000fca0000001206 */
[----:B------:R3:W-:Y:S01]  /*0f40*/  STS [UR20+0xc], R5 ;  /* 0x00000c05ff007988 */ /* 0x0007e20008000814 */
[----:B-1----:R-:W-:Y:S02]  /*0f50*/  LOP3.LUT R4, R4, 0x7, RZ, 0xb8, !PT ;  /* 0x0000000704047812 */ /* 0x002fe400078eb8ff */
[----:B----4-:R-:W-:-:S03]  /*0f60*/  LOP3.LUT R3, R3, 0xf, R8, 0xb8, !PT ;  /* 0x0000000f03037812 */ /* 0x010fc600078eb808 */
[----:B------:R3:W-:Y:S04]  /*0f70*/  STS [UR20+0x34], R4 ;  /* 0x00003404ff007988 */ /* 0x0007e80008000814 */
[----:B------:R3:W-:Y:S02]  /*0f80*/  STS [UR20+0x1c], R3 ;  /* 0x00001c03ff007988 */ /* 0x0007e40008000814 */
.L_x_38:
[----:B------:R-:W-:Y:S05]  /*0f90*/  BSYNC B4 ;  /* 0x0000000000047941 */ /* 0x000fea0003800000 */
.L_x_37:
[----:B------:R-:W-:Y:S04]  /*0fa0*/  BSSY B4, `(.L_x_39) ;  /* 0x000001a000047945 */ /* 0x000fe80003800000 */
[----:B------:R-:W-:Y:S04]  /*0fb0*/  BSSY B5, `(.L_x_40) ;  /* 0x0000015000057945 */ /* 0x000fe80003800000 */
[----:B------:R-:W-:Y:S05]  /*0fc0*/  @P2 BRA `(.L_x_41) ;  /* 0x0000000000202947 */ /* 0x000fea0003800000 */
[----:B-1-3--:R-:W1:Y:S02]  /*0fd0*/  LDS R3, [UR20+0x34] ;  /* 0x00003414ff037984 */ /* 0x00ae640008000800 */
[----:B-1----:R-:W-:-:S05]  /*0fe0*/  LOP3.LUT R3, R3, 0x38, RZ, 0xb8, !PT ;  /* 0x0000003803037812 */ /* 0x002fca00078eb8ff */
[----:B------:R1:W-:Y:S01]  /*0ff0*/  STS [UR20+0x34], R3 ;  /* 0x00003403ff007988 */ /* 0x0003e20008000814 */
[----:B------:R-:W-:Y:S05]  /*1000*/  @P2 BRA `(.L_x_42) ;  /* 0x0000000000202947 */ /* 0x000fea0003800000 */
[----:B-1----:R-:W1:Y:S01]  /*1010*/  LDS R3, [UR20+0x8] ;  /* 0x00000814ff037984 */ /* 0x002e620008000800 */
[----:B----4-:R-:W-:-:S05]  /*1020*/  IMAD.MOV.U32 R4, RZ, RZ, 0x780 ;  /* 0x00000780ff047424 */ /* 0x010fca00078e00ff */
[----:B-1----:R-:W-:-:S05]  /*1030*/  LOP3.LUT R3, R3, 0x500, R4, 0xd8, !PT ;  /* 0x0000050003037812 */ /* 0x002fca00078ed804 */
[----:B------:R1:W-:Y:S02]  /*1040*/  STS [UR20+0x8], R3 ;  /* 0x00000803ff007988 */ /* 0x0003e40008000814 */
.L_x_41:
[----:B------:R-:W-:Y:S05]  /*1050*/  @P2 BRA `(.L_x_43) ;  /* 0x0000000000282947 */ /* 0x000fea0003800000 */
[----:B-1-3--:R-:W1:Y:S02]  /*1060*/  LDS R3, [UR20+0x8] ;  /* 0x00000814ff037984 */ /* 0x00ae640008000800 */
[----:B-1----:R-:W-:-:S05]  /*1070*/  LOP3.LUT R3, R3, 0x1800, RZ, 0xb8, !PT ;  /* 0x0000180003037812 */ /* 0x002fca00078eb8ff */
[----:B------:R3:W-:Y:S02]  /*1080*/  STS [UR20+0x8], R3 ;  /* 0x00000803ff007988 */ /* 0x0007e40008000814 */
.L_x_42:
[----:B------:R-:W-:Y:S05]  /*1090*/  @P2 BREAK B5 ;  /* 0x0000000000052942 */ /* 0x000fea0003800000 */
[----:B------:R-:W-:Y:S05]  /*10a0*/  @P2 BRA `(.L_x_44) ;  /* 0x0000000000242947 */ /* 0x000fea0003800000 */
[----:B-1-3--:R-:W1:Y:S01]  /*10b0*/  LDS R3, [UR20+0x8] ;  /* 0x00000814ff037984 */ /* 0x00ae620008000800 */
[----:B----4-:R-:W-:-:S05]  /*10c0*/  IMAD.MOV.U32 R4, RZ, RZ, 0x6000 ;  /* 0x00006000ff047424 */ /* 0x010fca00078e00ff */
[----:B-1----:R-:W-:-:S04]  /*10d0*/  LOP3.LUT R3, R3, 0x6000, R4, 0xd8, !PT ;  /* 0x0000600003037812 */ /* 0x002fc800078ed804 */
[----:B------:R-:W-:-:S05]  /*10e0*/  LOP3.LUT R3, R3, 0x400000, RZ, 0xb8, !PT ;  /* 0x0040000003037812 */ /* 0x000fca00078eb8ff */
[----:B------:R1:W-:Y:S02]  /*10f0*/  STS [UR20+0x8], R3 ;  /* 0x00000803ff007988 */ /* 0x0003e40008000814 */
.L_x_43:
[----:B------:R-:W-:Y:S05]  /*1100*/  BSYNC B5 ;  /* 0x0000000000057941 */ /* 0x000fea0003800000 */
.L_x_40:
[----:B-1-3--:R-:W1:Y:S02]  /*1110*/  @!P2 LDS R3, [UR20+0x8] ;  /* 0x00000814ff03a984 */ /* 0x00ae640008000800 */
[----:B-1----:R-:W-:-:S05]  /*1120*/  @!P2 LOP3.LUT R3, R3, 0x8000, RZ, 0xb8, !PT ;  /* 0x000080000303a812 */ /* 0x002fca00078eb8ff */
[----:B------:R1:W-:Y:S02]  /*1130*/  @!P2 STS [UR20+0x8], R3 ;  /* 0x00000803ff00a988 */ /* 0x0003e40008000814 */
.L_x_44:
[----:B------:R-:W-:Y:S05]  /*1140*/  BSYNC B4 ;  /* 0x0000000000047941 */ /* 0x000fea0003800000 */
.L_x_39:
[----:B------:R-:W-:Y:S05]  /*1150*/  WARPSYNC.ALL ;  /* 0x0000000000007948 */ /* 0x000fea0003800000 */
[----:B------:R-:W-:Y:S01]  /*1160*/  UIADD3 UR5, UR5, 0x100, URZ ;  /* 0x0000010005057890 */ /* 0x000fe2000fffe03f */
[----:B------:R-:W-:Y:S02]  /*1170*/  ISETP.GE.AND P1, PT, R10, 0x1, PT ;  /* 0x000000010a00780c */ /* 0x000fe40003f26270 */
[----:B------:R-:W-:Y:S02]  /*1180*/  CS2R R56, SRZ ;  /* 0x0000000000387805 */ /* 0x000fe4000001ff00 */
[----:B------:R-:W-:Y:S01]  /*1190*/  CS2R R58, SRZ ;  /* 0x00000000003a7805 */ /* 0x000fe2000001ff00 */
[----:B------:R-:W-:Y:S01]  /*11a0*/  UIADD3 UR32, UP0, UR5, UR32, URZ ;  /* 0x0000002005207290 */ /* 0x000fe2000ff1e03f */
[----:B------:R-:W-:-:S02]  /*11b0*/  CS2R R60, SRZ ;  /* 0x00000000003c7805 */ /* 0x000fc4000001ff00 */
[----:B------:R-:W-:Y:S02]  /*11c0*/  CS2R R62, SRZ ;  /* 0x00000000003e7805 */ /* 0x000fe4000001ff00 */
[----:B------:R-:W-:Y:S01]  /*11d0*/  CS2R R64, SRZ ;  /* 0x0000000000407805 */ /* 0x000fe2000001ff00 */
[----:B------:R-:W-:Y:S01]  /*11e0*/  ULEA.HI.X.SX32 UR33, UR5, UR33, 0x1, UP0 ;  /* 0x0000002105217291 */ /* 0x000fe200080f0e3f */
[----:B------:R-:W-:Y:S02]  /*11f0*/  CS2R R66, SRZ ;  /* 0x0000000000427805 */ /* 0x000fe4000001ff00 */
[----:B------:R-:W-:Y:S02]  /*1200*/  CS2R R68, SRZ ;  /* 0x0000000000447805 */ /* 0x000fe4000001ff00 */
[----:B------:R-:W-:Y:S02]  /*1210*/  CS2R R70, SRZ ;  /* 0x0000000000467805 */ /* 0x000fe4000001ff00 */
[----:B------:R-:W-:-:S02]  /*1220*/  CS2R R72, SRZ ;  /* 0x0000000000487805 */ /* 0x000fc4000001ff00 */
[----:B------:R-:W-:Y:S02]  /*1230*/  CS2R R74, SRZ ;  /* 0x00000000004a7805 */ /* 0x000fe4000001ff00 */
[----:B------:R-:W-:Y:S02]  /*1240*/  CS2R R76, SRZ ;  /* 0x00000000004c7805 */ /* 0x000fe4000001ff00 */
        /* <DEDUP_REMOVED lines=9> */
[----:B------:R-:W-:Y:S01]  /*12e0*/  CS2R R32, SRZ ;  /* 0x0000000000207805 */ /* 0x000fe2000001ff00 */
[----:B------:R-:W-:Y:S01]  /*12f0*/  IMAD.MOV.U32 R34, RZ, RZ, RZ ;  /* 0x000000ffff227224 */ /* 0x000fe200078e00ff */
[----:B------:R-:W-:Y:S06]  /*1300*/  @P0 BRA `(.L_x_45) ;  /* 0x0000000000280947 */ /* 0x000fec0003800000 */
[----:B-1-3--:R-:W1:Y:S01]  /*1310*/  S2R R3, SR_LANEID ;  /* 0x0000000000037919 */ /* 0x00ae620000000000 */
[----:B------:R-:W-:Y:S05]  /*1320*/  WARPSYNC.ALL ;  /* 0x0000000000007948 */ /* 0x000fea0003800000 */
[----:B-1----:R-:W-:-:S05]  /*1330*/  IMAD.SHL.U32 R6, R3, 0x4, RZ ;  /* 0x0000000403067824 */ /* 0x002fca00078e00ff */
[----:B------:R-:W1:Y:S01]  /*1340*/  LDS R3, [R6+UR20] ;  /* 0x0000001406037984 */ /* 0x000e620008000800 */
[----:B----4-:R-:W-:-:S05]  /*1350*/  IADD3 R4, P3, R6, UR32, RZ ;  /* 0x0000002006047c10 */ /* 0x010fca000ff7e0ff */
[----:B------:R-:W-:-:S05]  /*1360*/  IMAD.X R5, RZ, RZ, UR33, P3 ;  /* 0x00000021ff057e24 */ /* 0x000fca00098e06ff */
[----:B-1----:R1:W3:Y:S01]  /*1370*/  ATOMG.E.EXCH.STRONG.GPU PT, RZ, [R4], R3 ;  /* 0x0000000304ff73a8 */ /* 0x0022e200041ee100 */
[----:B------:R-:W-:-:S04]  /*1380*/  DEPBAR {5,4,3,2,1,0} ;  /* 0x0000003f0000791a */ /* 0x000fc80000000000 */
[----:B------:R1:W-:Y:S01]  /*1390*/  UTMACCTL.IV [UR32] ;  /* 0x00000000200079b9 */ /* 0x0003e20008000000 */
[----:B------:R-:W-:Y:S01]  /*13a0*/  NOP ;  /* 0x0000000000007918 */ /* 0x000fe20000000000 */
.L_x_45:
[----:B------:R-:W-:Y:S05]  /*13b0*/  @P0 BRA `(.L_x_46) ;  /* 0x00000000000c0947 */ /* 0x000fea0003800000 */
[----:B------:R0:W-:Y:S01]  /*13c0*/  UTMACMDFLUSH ;  /* 0x00000000000079b7 */ /* 0x0001e20000000000 */
[----:B------:R-:W-:Y:S05]  /*13d0*/  @P0 BRA `(.L_x_46) ;  /* 0x0000000000040947 */ /* 0x000fea0003800000 */
[----:B------:R-:W-:-:S04]  /*13e0*/  DEPBAR.LE SB0, 0x0 ;  /* 0x000080000000791a */ /* 0x000fc80000000000 */
.L_x_46:
[----:B------:R-:W-:Y:S05]  /*13f0*/  WARPSYNC.ALL ;  /* 0x0000000000007948 */ /* 0x000fea0003800000 */
[----:B---3--:R-:W-:Y:S01]  /*1400*/  BAR.SYNC.DEFER_BLOCKING 0x0 ;  /* 0x0000000000007b1d */ /* 0x008fe20000010000 */
[----:B------:R-:W-:Y:S01]  /*1410*/  USHF.L.U32 UR15, UR34, 0x8, URZ ;  /* 0x00000008220f7899 */ /* 0x000fe2000800063f */
[----:B------:R-:W-:Y:S01]  /*1420*/  IMAD.MOV.U32 R35, RZ, RZ, RZ ;  /* 0x000000ffff237224 */ /* 0x000fe200078e00ff */
[----:B------:R-:W-:Y:S02]  /*1430*/  CS2R R36, SRZ ;  /* 0x0000000000247805 */ /* 0x000fe4000001ff00 */
[----:B------:R-:W-:-:S02]  /*1440*/  CS2R R38, SRZ ;  /* 0x0000000000267805 */ /* 0x000fc4000001ff00 */
[----:B------:R-:W-:Y:S01]  /*1450*/  CS2R R40, SRZ ;  /* 0x0000000000287805 */ /* 0x000fe2000001ff00 */
[----:B------:R-:W-:Y:S01]  /*1460*/  VOTEU.ALL UP0, P2 ;  /* 0x00000000003f7886 */ /* 0x000fe20001000000 */
[----:B------:R-:W-:Y:S01]  /*1470*/  UMOV UR6, 0x1 ;  /* 0x0000000100067882 */ /* 0x000fe20000000000 */
[----:B------:R-:W-:Y:S01]  /*1480*/  VOTEU.ALL UP1, P2 ;  /* 0x00000000003f7886 */ /* 0x000fe20001020000 */
[----:B------:R-:W-:Y:S01]  /*1490*/  VOTEU.ALL UP2, P2 ;  /* 0x00000000003f7886 */ /* 0x000fe20001040000 */
[----:B------:R-:W-:Y:S01]  /*14a0*/  VOTEU.ALL UP3, P2 ;  /* 0x00000000003f7886 */ /* 0x000fe20001060000 */
[----:B------:R-:W-:-:S04]  /*14b0*/  @!UP0 UIADD3 UR8, -UR6, 0x100000, URZ ;  /* 0x0010000006088890 */ /* 0x000fc8000fffe13f */
[----:B------:R-:W-:Y:S02]  /*14c0*/  @!UP0 USHF.L.U32 UR9, UR8, 0xb, URZ ;  /* 0x0000000b08098899 */ /* 0x000fe4000800063f */
[----:B------:R-:W-:Y:S01]  /*14d0*/  @!UP0 USHF.L.U32 UR8, UR8, 0x1, URZ ;  /* 0x0000000108088899 */ /* 0x000fe2000800063f */
[----:B------:R-:W-:Y:S01]  /*14e0*/  CS2R R42, SRZ ;  /* 0x00000000002a7805 */ /* 0x000fe2000001ff00 */
        /* <DEDUP_REMOVED lines=12> */
[----:B------:R-:W-:Y:S01]  /*15b0*/  VOTEU.ALL UP0, P2 ;  /* 0x00000000003f7886 */ /* 0x000fe20001000000 */
[----:B------:R-:W-:Y:S02]  /*15c0*/  CS2R R50, SRZ ;  /* 0x0000000000327805 */ /* 0x000fe4000001ff00 */
[----:B------:R-:W-:Y:S02]  /*15d0*/  CS2R R52, SRZ ;  /* 0x0000000000347805 */ /* 0x000fe4000001ff00 */
[----:B------:R-:W-:Y:S01]  /*15e0*/  CS2R R54, SRZ ;  /* 0x0000000000367805 */ /* 0x000fe2000001ff00 */
[----:B------:R-:W3:Y:S02]  /*15f0*/  FENCE.VIEW.ASYNC.S ;  /* 0x00000000000073c6 */ /* 0x000ee40000000000 */
[----:B---3--:R-:W3:Y:S02]  /*1600*/  @!UP0 SYNCS.EXCH.64 URZ, [UR20+0x28000], UR8 ;  /* 0x02800008143f85b2 */ /* 0x008ee40008000100 */
[----:B---3--:R-:W-:Y:S06]  /*1610*/  BAR.SYNC.DEFER_BLOCKING 0x0 ;  /* 0x0000000000007b1d */ /* 0x008fec0000010000 */
[----:B------:R3:W4:Y:S02]  /*1620*/  @!UP1 SYNCS.EXCH.64 URZ, [UR20+0x28008], UR10 ;  /* 0x0280080a143f95b2 */ /* 0x0007240008000100 */
[----:B----4-:R-:W-:Y:S01]  /*1630*/  BAR.SYNC.DEFER_BLOCKING 0x0 ;  /* 0x0000000000007b1d */ /* 0x010fe20000010000 */
[----:B---3--:R-:W-:-:S05]  /*1640*/  USHF.L.U32 UR11, UR23, 0x6, URZ ;  /* 0x00000006170b7899 */ /* 0x008fca000800063f */
[----:B------:R3:W4:Y:S02]  /*1650*/  @!UP2 SYNCS.EXCH.64 URZ, [UR20+0x28010], UR12 ;  /* 0x0280100c143fa5b2 */ /* 0x0007240008000100 */
[----:B----4-:R-:W-:Y:S06]  /*1660*/  BAR.SYNC.DEFER_BLOCKING 0x0 ;  /* 0x0000000000007b1d */ /* 0x010fec0000010000 */
[----:B------:R3:W4:Y:S01]  /*1670*/  @!UP3 SYNCS.EXCH.64 URZ, [UR20+0x28018], UR6 ;  /* 0x02801806143fb5b2 */ /* 0x0007220008000100 */
[----:B------:R-:W-:Y:S05]  /*1680*/  @!P1 BRA `(.L_x_47) ;  /* 0x0000000400c09947 */ /* 0x000fea0003800000 */
[----:B-1----:R-:W-:Y:S02]  /*1690*/  SHF.R.U32.HI R3, RZ, 0x5, R0 ;  /* 0x00000005ff037819 */ /* 0x002fe40000011600 */
[----:B------:R-:W-:Y:S02]  /*16a0*/  CS2R R56, SRZ ;  /* 0x0000000000387805 */ /* 0x000fe4000001ff00 */
[----:B------:R-:W-:Y:S02]  /*16b0*/  CS2R R58, SRZ ;  /* 0x00000000003a7805 */ /* 0x000fe4000001ff00 */
[----:B------:R-:W-:Y:S02]  /*16c0*/  CS2R R60, SRZ ;  /* 0x00000000003c7805 */ /* 0x000fe4000001ff00 */
[----:B------:R-:W-:Y:S02]  /*16d0*/  R2UR UR21, R3 ;  /* 0x00000000031572ca */ /* 0x000fe400000e0000 */
        /* <DEDUP_REMOVED lines=28> */
[----:B------:R-:W-:Y:S01]  /*18a0*/  CS2R R54, SRZ ;  /* 0x0000000000367805 */ /* 0x000fe2000001ff00 */
[----:B------:R-:W-:Y:S01]  /*18b0*/  UMOV UR5, URZ ;  /* 0x0000003f00057c82 */ /* 0x000fe20008000000 */
[----:B------:R-:W-:-:S05]  /*18c0*/  UMOV UR14, URZ ;  /* 0x0000003f000e7c82 */ /* 0x000fca0008000000 */
.L_x_49:
[----:B----4-:R-:W-:Y:S01]  /*18d0*/  BAR.SYNC.DEFER_BLOCKING 0x0 ;  /* 0x0000000000007b1d */ /* 0x010fe20000010000 */
[----:B------:R-:W-:Y:S01]  /*18e0*/  ULEA UR18, UR5, UR20, 0x3 ;  /* 0x0000001405127291 */ /* 0x000fe2000f8e183f */
[----:B------:R-:W-:Y:S01]  /*18f0*/  @!P2 IMAD.MOV.U32 R3, RZ, RZ, 0xa000 ;  /* 0x0000a000ff03a424 */ /* 0x000fe200078e00ff */
[----:B------:R-:W-:Y:S01]  /*1900*/  ELECT P0, URZ, PT ;  /* 0x00000000003f782f */ /* 0x000fe20003800000 */
[----:B---3--:R-:W-:-:S03]  /*1910*/  ULEA UR12, UR5, UR20, 0xf ;  /* 0x00000014050c7291 */ /* 0x008fc6000f8e783f */
[----:B------:R-:W-:Y:S02]  /*1920*/  ISETP.LT.U32.AND P0, PT, R2, 0x20, P0 ;  /* 0x000000200200780c */ /* 0x000fe40000701070 */
[----:B------:R-:W-:Y:S01]  /*1930*/  ELECT P1, URZ, PT ;  /* 0x00000000003f782f */ /* 0x000fe20003820000 */
[----:B------:R-:W-:-:S03]  /*1940*/  ULEA UR8, UR5, UR20, 0xd ;  /* 0x0000001405087291 */ /* 0x000fc6000f8e683f */
[----:B------:R-:W-:Y:S01]  /*1950*/  ISETP.LT.U32.AND P1, PT, R2, 0x20, P1 ;  /* 0x000000200200780c */ /* 0x000fe20000f21070 */
[----:B------:R-:W-:Y:S01]  /*1960*/  UMOV UR10, UR14 ;  /* 0x0000000e000a7c82 */ /* 0x000fe20008000000 */
[----:B------:R-:W-:-:S05]  /*1970*/  UIADD3 UR8, UR8, 0x20000, URZ ;  /* 0x0002000008087890 */ /* 0x000fca000fffe03f */
[----:B------:R-:W-:Y:S01]  /*1980*/  VOTEU.ANY UP0, P0 ;  /* 0x00000000003f7886 */ /* 0x000fe20000000100 */
[----:B------:R-:W-:Y:S01]  /*1990*/  VOTEU.ANY UP2, P0 ;  /* 0x00000000003f7886 */ /* 0x000fe20000040100 */
[----:B------:R1:W-:Y:S01]  /*19a0*/  @!P2 SYNCS.ARRIVE.TRANS64 RZ, [UR18+0x28000], R3 ;  /* 0x02800003ffffa9a7 */ /* 0x0003e20008000012 */
[----:B------:R3:W-:Y:S06]  /*19b0*/  MEMBAR.ALL.CTA ;  /* 0x0000000000007992 */ /* 0x0007ec0000008000 */
[----:B---3--:R-:W3:Y:S01]  /*19c0*/  FENCE.VIEW.ASYNC.S ;  /* 0x00000000000073c6 */ /* 0x008ee20000000000 */
[----:B------:R-:W-:Y:S01]  /*19d0*/  @UP0 UIADD3 UR13, UR18, 0x28000, URZ ;  /* 0x00028000120d0890 */ /* 0x000fe2000fffe03f */
[----:B------:R-:W-:Y:S01]  /*19e0*/  @UP0 UMOV UR6, UR28 ;  /* 0x0000001c00060c82 */ /* 0x000fe20008000000 */
[----:B------:R-:W-:Y:S01]  /*19f0*/  @UP0 UMOV UR7, UR29 ;  /* 0x0000001d00070c82 */ /* 0x000fe20008000000 */
[----:B---3--:R-:W-:Y:S01]  /*1a00*/  VOTEU.ANY UP1, P1 ;  /* 0x00000000003f7886 */ /* 0x008fe20000820100 */
[----:B------:R-:W-:Y:S01]  /*1a10*/  VOTEU.ANY UP3, P1 ;  /* 0x00000000003f7886 */ /* 0x000fe20000860100 */
[----:B-1----:R-:W-:-:S03]  /*1a20*/  IMAD.U32 R3, RZ, RZ, UR4 ;  /* 0x00000004ff037e24 */ /* 0x002fc6000f8e00ff */
[----:B------:R-:W-:Y:S01]  /*1a30*/  @UP1 UIADD3 UR9, UR18, 0x28000, URZ ;  /* 0x0002800012091890 */ /* 0x000fe2000fffe03f */
[----:B------:R-:W-:Y:S01]  /*1a40*/  @UP1 UMOV UR16, UR30 ;  /* 0x0000001e00101c82 */ /* 0x000fe20008000000 */
[----:B------:R-:W-:Y:S01]  /*1a50*/  @UP1 UMOV UR17, UR31 ;  /* 0x0000001f00111c82 */ /* 0x000fe20008000000 */
[----:B------:R-:W-:Y:S01]  /*1a60*/  SHF.L.U32 R3, R3, 0x1f, RZ ;  /* 0x0000001f03037819 */ /* 0x000fe200000006ff */
[----:B------:R-:W-:Y:S06]  /*1a70*/  BAR.SYNC.DEFER_BLOCKING 0x0 ;  /* 0x0000000000007b1d */ /* 0x000fec0000010000 */
[----:B------:R1:W-:Y:S02]  /*1a80*/  @UP2 UTMALDG.2D [UR12], [UR6] ;  /* 0x0000000c060025b4 */ /* 0x0003e40008008000 */
[----:B------:R-:W-:Y:S06]  /*1a90*/  BAR.SYNC.DEFER_BLOCKING 0x0 ;  /* 0x0000000000007b1d */ /* 0x000fec0000010000 */
[----:B------:R1:W-:Y:S02]  /*1aa0*/  @UP3 UTMALDG.2D [UR8], [UR16] ;  /* 0x00000008100035b4 */ /* 0x0003e40008008000 */
[----:B------:R-:W-:Y:S06]  /*1ab0*/  BAR.SYNC.DEFER_BLOCKING 0x0 ;  /* 0x0000000000007b1d */ /* 0x000fec0000010000 */
[----:B------:R-:W3:Y:S02]  /*1ac0*/  SYNCS.PHASECHK.TRANS64.TRYWAIT P0, [UR18+0x28000], R3 ;  /* 0x02800003ff0075a7 */ /* 0x000ee40008000152 */
[----:B-1-3--:R-:W-:Y:S05]  /*1ad0*/  @!P0 BRA `(.L_x_48) ;  /* 0x0000000400e88947 */ /* 0x00afea0003800000 */
.L_x_50:
[----:B------:R-:W-:Y:S01]  /*1ae0*/  USHF.L.U32 UR6, UR21, 0x7, URZ ;  /* 0x0000000715067899 */ /* 0x000fe2000800063f */
[----:B------:R-:W-:Y:S02]  /*1af0*/  WARPGROUP.DEPBAR.LE gsb0, 0x0 ;  /* 0x00008000000079c5 */ /* 0x000fe40000010000 */
[----:B------:R-:W-:Y:S01]  /*1b00*/  USHF.R.U32.HI UR18, URZ, 0x4, UR8 ;  /* 0x000000043f127899 */ /* 0x000fe20008011608 */
[----:B------:R-:W-:Y:S01]  /*1b10*/  WARPGROUP.ARRIVE ;  /* 0x00000000000079c5 */ /* 0x000fe20000000000 */
[----:B------:R-:W-:Y:S01]  /*1b20*/  ULOP3.LUT UR6, UR6, 0x200, URZ, 0xc0, !UPT ;  /* 0x0000020006067892 */ /* 0x000fe2000f8ec03f */
[----:B------:R-:W1:Y:S01]  /*1b30*/  LDC R3, c[0x0][0x230] ;  /* 0x00008c00ff037b82 */ /* 0x000e620000000800 */
[----:B------:R-:W-:Y:S02]  /*1b40*/  USGXT.U32 UR18, UR18, 0xe ;  /* 0x0000000e1212789a */ /* 0x000fe40008000000 */
[----:B------:R-:W-:Y:S01]  /*1b50*/  ULEA.HI UR6, UR12, UR6, URZ, 0x1c ;  /* 0x000000060c067291 */ /* 0x000fe2000f8fe03f */
[----:B------:R-:W-:Y:S01]  /*1b60*/  UMOV UR19, 0x40000040 ;  /* 0x4000004000137882 */ /* 0x000fe20000000000 */
[----:B------:R-:W-:-:S02]  /*1b70*/  UMOV UR17, 0x40000040 ;  /* 0x4000004000117882 */ /* 0x000fc40000000000 */
[----:B------:R-:W-:Y:S02]  /*1b80*/  ULOP3.LUT UR16, UR6, 0x3fff, URZ, 0xc0, !UPT ;  /* 0x00003fff06107892 */ /* 0x000fe4000f8ec03f */
[----:B------:R-:W-:Y:S02]  /*1b90*/  UIADD3 UR26, UP1, UR18, 0x2, URZ ;  /* 0x00000002121a7890 */ /* 0x000fe4000ff3e03f */
[----:B------:R-:W-:Y:S01]  /*1ba0*/  UIADD3 UR24, UP0, UR16, 0x2, URZ ;  /* 0x0000000210187890 */ /* 0x000fe2000ff1e03f */
[----:B------:R-:W-:Y:S01]  /*1bb0*/  UMOV UR6, URZ ;  /* 0x0000003f00067c82 */ /* 0x000fe20008000000 */
[----:B------:R-:W-:Y:S02]  /*1bc0*/  UMOV UR7, URZ ;  /* 0x0000003f00077c82 */ /* 0x000fe40008000000 */
[----:B------:R-:W-:Y:S01]  /*1bd0*/  UIADD3.X UR25, UR6, 0x40000040, URZ, UP0, !UPT ;  /* 0x4000004006197890 */ /* 0x000fe200087fe43f */
[----:B------:R-:W-:Y:S01]  /*1be0*/  HGMMA.64x64x16.F32.BF16 R56, gdesc[UR16], R56 ;  /* 0x00e00000103879f0 */ /* 0x000fe20008701838 */
[----:B------:R-:W-:-:S02]  /*1bf0*/  UIADD3.X UR27, UR7, 0x40000040, URZ, UP1, !UPT ;  /* 0x40000040071b7890 */ /* 0x000fc40008ffe43f */
[----:B------:R-:W-:Y:S02]  /*1c00*/  UIADD3.64 UR36, UR24, 0x2, URZ ;  /* 0x0000000218247897 */ /* 0x000fe4000fffe03f */
[----:B------:R-:W-:Y:S02]  /*1c10*/  UIADD3.64 UR38, UR26, 0x2, URZ ;  /* 0x000000021a267897 */ /* 0x000fe4000fffe03f */
[----:B------:R-:W-:Y:S02]  /*1c20*/  UIADD3.64 UR40, UR24, 0x4, URZ ;  /* 0x0000000418287897 */ /* 0x000fe4000fffe03f */
[----:B------:R-:W-:Y:S02]  /*1c30*/  UIADD3.64 UR42, UR26, 0x4, URZ ;  /* 0x000000041a2a7897 */ /* 0x000fe4000fffe03f */
[----:B------:R-:W-:Y:S02]  /*1c40*/  UIADD3.64 UR16, UR24, 0x3fe, URZ ;  /* 0x000003fe18107897 */ /* 0x000fe4000fffe03f */
[----:B------:R-:W-:-:S02]  /*1c50*/  UIADD3 UR14, UR14, 0x40, URZ ;  /* 0x000000400e0e7890 */ /* 0x000fc4000fffe03f */
[----:B------:R-:W-:-:S04]  /*1c60*/  UIADD3 UR5, UR5, 0x1, URZ ;  /* 0x0000000105057890 */ /* 0x000fc8000fffe03f */
[----:B-1----:R-:W-:Y:S01]  /*1c70*/  ISETP.LE.AND P0, PT, R3, UR14, PT ;  /* 0x0000000e03007c0c */ /* 0x002fe2000bf03270 */
[----:B------:R-:W-:-:S04]  /*1c80*/  UISETP.NE.U32.AND UP0, UPT, UR5, 0x4, UPT ;  /* 0x000000040500788c */ /* 0x000fc8000bf05070 */
[----:B------:R-:W-:Y:S02]  /*1c90*/  USEL UR6, URZ, 0x1, UP0 ;  /* 0x000000013f067887 */ /* 0x000fe40008000000 */
[----:B------:R-:W-:Y:S02]  /*1ca0*/  USEL UR5, UR5, URZ, UP0 ;  /* 0x0000003f05057287 */ /* 0x000fe40008000000 */
[----:B------:R-:W-:Y:S01]  /*1cb0*/  ULOP3.LUT UR4, UR4, UR6, URZ, 0x3c, !UPT ;  /* 0x0000000604047292 */ /* 0x000fe2000f8e3c3f */
[----:B------:R-:W-:Y:S04]  /*1cc0*/  HGMMA.64x64x16.F32.BF16 R56, gdesc[UR24], R56 ;  /* 0x00e00000183879f0 */ /* 0x000fe80008701838 */
[----:B------:R-:W-:Y:S01]  /*1cd0*/  HGMMA.64x64x16.F32.BF16 R56, gdesc[UR36], R56 ;  /* 0x00e00000243879f0 */ /* 0x000fe20008701838 */
[----:B------:R-:W-:-:S03]  /*1ce0*/  UIADD3.64 UR36, UR24, 0x402, URZ ;  /* 0x0000040218247897 */ /* 0x000fc6000fffe03f */
[----:B------:R-:W-:Y:S01]  /*1cf0*/  HGMMA.64x64x16.F32.BF16 R56, gdesc[UR40], R56 ;  /* 0x00e00000283879f0 */ /* 0x000fe20008701838 */
[----:B------:R-:W-:-:S03]  /*1d00*/  UIADD3.64 UR40, UR24, 0x404, URZ ;  /* 0x0000040418287897 */ /* 0x000fc6000fffe03f */
[----:B------:R-:W-:Y:S01]  /*1d10*/  HGMMA.64x64x16.F32.BF16 R24, gdesc[UR16], R24 ;  /* 0x00e00000101879f0 */ /* 0x000fe20008701818 */
[----:B------:R-:W-:Y:S01]  /*1d20*/  UIADD3.64 UR16, UR24, 0x400, URZ ;  /* 0x0000040018107897 */ /* 0x000fe2000fffe03f */
[----:B------:R-:W-:Y:S01]  /*1d30*/  UMOV UR18, UR26 ;  /* 0x0000001a00127c82 */ /* 0x000fe20008000000 */
[----:B------:R-:W-:-:S07]  /*1d40*/  UMOV UR19, UR27 ;  /* 0x0000001b00137c82 */ /* 0x000fce0008000000 */
[----:B------:R-:W-:Y:S04]  /*1d50*/  HGMMA.64x64x16.F32.BF16 R24, gdesc[UR16], R24 ;  /* 0x00e00000101879f0 */ /* 0x000fe80008701818 */
[----:B------:R-:W-:Y:S04]  /*1d60*/  HGMMA.64x64x16.F32.BF16 R24, gdesc[UR36], R24 ;  /* 0x00e00000241879f0 */ /* 0x000fe80008701818 */
[----:B------:R-:W-:Y:S01]  /*1d70*/  HGMMA.64x64x16.F32.BF16 R24, gdesc[UR40], R24, gsb0 ;  /* 0x00e00000281879f0 */ /* 0x000fe20008001818 */
[----:B------:R-:W-:Y:S05]  /*1d80*/  @!P0 BRA `(.L_x_49) ;  /* 0xfffffff800d08947 */ /* 0x000fea000383ffff */
.L_x_47:
[----:B------:R-:W-:Y:S02]  /*1d90*/  WARPGROUP.DEPBAR.LE gsb0, 0x0 ;  /* 0x00008000000079c5 */ /* 0x000fe40000010000 */
[----:B----4-:R-:W-:Y:S01]  /*1da0*/  BAR.SYNC.DEFER_BLOCKING 0x0 ;  /* 0x0000000000007b1d */ /* 0x010fe20000010000 */
[C---:B-1----:R-:W-:Y:S01]  /*1db0*/  IMAD.SHL.U32 R3, R0.reuse, 0x80, RZ ;  /* 0x0000008000037824 */ /* 0x042fe200078e00ff */
[----:B------:R-:W-:Y:S01]  /*1dc0*/  ELECT P0, URZ, PT ;  /* 0x00000000003f782f */ /* 0x000fe20003800000 */
[----:B------:R-:W-:Y:S01]  /*1dd0*/  IMAD.SHL.U32 R4, R0, 0x10, RZ ;  /* 0x0000001000047824 */ /* 0x000fe200078e00ff */
[----:B------:R-:W-:Y:S02]  /*1de0*/  F2FP.BF16.F32.PACK_AB R56, R57, R56 ;  /* 0x000000383938723e */ /* 0x000fe400000010ff */
[----:B------:R-:W-:Y:S01]  /*1df0*/  LOP3.LUT R3, R3, 0x780, RZ, 0xc0, !PT ;  /* 0x0000078003037812 */ /* 0x000fe200078ec0ff */
[----:B------:R-:W-:Y:S01]  /*1e00*/  UMOV UR21, UR11 ;  /* 0x0000000b00157c82 */ /* 0x000fe20008000000 */
[----:B------:R-:W-:Y:S01]  /*1e10*/  F2FP.BF16.F32.PACK_AB R57, R59, R58 ;  /* 0x0000003a3b39723e */ /* 0x000fe200000010ff */
[----:B------:R-:W-:Y:S01]  /*1e20*/  UMOV UR22, UR15 ;  /* 0x0000000f00167c82 */ /* 0x000fe20008000000 */
[----:B------:R-:W-:-:S02]  /*1e30*/  LOP3.LUT R3, R3, 0x70, R4, 0xf8, !PT ;  /* 0x0000007003037812 */ /* 0x000fc400078ef804 */
[----:B------:R-:W-:Y:S02]  /*1e40*/  F2FP.BF16.F32.PACK_AB R24, R25, R24 ;  /* 0x000000181918723e */ /* 0x000fe400000010ff */
[----:B------:R-:W-:Y:S01]  /*1e50*/  LOP3.LUT R3, R3, 0x10, R0, 0x78, !PT ;  /* 0x0000001003037812 */ /* 0x000fe200078e7800 */
[----:B------:R-:W-:Y:S01]  /*1e60*/  IMAD.SHL.U32 R0, R0, 0x40, RZ ;  /* 0x0000004000007824 */ /* 0x000fe200078e00ff */
[----:B------:R-:W-:Y:S02]  /*1e70*/  ISETP.LT.U32.AND P0, PT, R2, 0x20, P0 ;  /* 0x000000200200780c */ /* 0x000fe40000701070 */
[----:B------:R-:W-:Y:S02]  /*1e80*/  F2FP.BF16.F32.PACK_AB R58, R61, R60 ;  /* 0x0000003c3d3a723e */ /* 0x000fe400000010ff */
[----:B------:R-:W-:Y:S02]  /*1e90*/  LOP3.LUT R0, R3, 0x3800, R0, 0xf8, !PT ;  /* 0x0000380003007812 */ /* 0x000fe400078ef800 */
[----:B------:R-:W-:Y:S01]  /*1ea0*/  F2FP.BF16.F32.PACK_AB R59, R63, R62 ;  /* 0x0000003e3f3b723e */ /* 0x000fe200000010ff */
[----:B------:R-:W1:Y:S02]  /*1eb0*/  @!P2 SYNCS.CCTL.IV [UR20+0x28000] ;  /* 0x02800000ff00a9b1 */ /* 0x000e640008000014 */
[----:B-1----:R-:W-:Y:S01]  /*1ec0*/  BAR.SYNC.DEFER_BLOCKING 0x0 ;  /* 0x0000000000007b1d */ /* 0x002fe20000010000 */
[C---:B------:R-:W-:Y:S01]  /*1ed0*/  LOP3.LUT R3, R0.reuse, 0x20, RZ, 0x3c, !PT ;  /* 0x0000002000037812 */ /* 0x040fe200078e3cff */
[C---:B------:R-:W-:Y:S01]  /*1ee0*/  VIADD R2, R0.reuse, UR20 ;  /* 0x0000001400027c36 */ /* 0x040fe20008000000 */
[----:B------:R-:W-:-:S02]  /*1ef0*/  LOP3.LUT R4, R0, 0x40, RZ, 0x3c, !PT ;  /* 0x0000004000047812 */ /* 0x000fc400078e3cff */
[----:B------:R-:W-:Y:S01]  /*1f00*/  F2FP.BF16.F32.PACK_AB R64, R65, R64 ;  /* 0x000000404140723e */ /* 0x000fe200000010ff */
[----:B------:R-:W-:Y:S01]  /*1f10*/  VIADD R3, R3, UR20 ;  /* 0x0000001403037c36 */ /* 0x000fe20008000000 */
[----:B------:R-:W-:Y:S01]  /*1f20*/  F2FP.BF16.F32.PACK_AB R25, R27, R26 ;  /* 0x0000001a1b19723e */ /* 0x000fe200000010ff */
[----:B------:R-:W-:Y:S01]  /*1f30*/  VIADD R4, R4, UR20 ;  /* 0x0000001404047c36 */ /* 0x000fe20008000000 */
[----:B------:R-:W-:Y:S01]  /*1f40*/  F2FP.BF16.F32.PACK_AB R65, R67, R66 ;  /* 0x000000424341723e */ /* 0x000fe200000010ff */
[----:B------:R-:W-:Y:S01]  /*1f50*/  VOTEU.ANY UP0, P0 ;  /* 0x00000000003f7886 */ /* 0x000fe20000000100 */
[----:B------:R-:W-:Y:S01]  /*1f60*/  F2FP.BF16.F32.PACK_AB R26, R29, R28 ;  /* 0x0000001c1d1a723e */ /* 0x000fe200000010ff */
[----:B------:R-:W-:Y:S01]  /*1f70*/  VOTEU.ANY UP1, P0 ;  /* 0x00000000003f7886 */ /* 0x000fe20000020100 */
[----:B------:R-:W-:Y:S02]  /*1f80*/  F2FP.BF16.F32.PACK_AB R27, R31, R30 ;  /* 0x0000001e1f1b723e */ /* 0x000fe400000010ff */
[----:B------:R-:W-:Y:S01]  /*1f90*/  F2FP.BF16.F32.PACK_AB R32, R33, R32 ;  /* 0x000000202120723e */ /* 0x000fe200000010ff */
[----:B---3--:R-:W-:Y:S01]  /*1fa0*/  @UP0 UMOV UR6, UR32 ;  /* 0x0000002000060c82 */ /* 0x008fe20008000000 */
[----:B------:R-:W-:Y:S01]  /*1fb0*/  LOP3.LUT R0, R0, 0x60, RZ, 0x3c, !PT ;  /* 0x0000006000007812 */ /* 0x000fe200078e3cff */
[----:B------:R-:W-:Y:S01]  /*1fc0*/  @UP0 UMOV UR7, UR33 ;  /* 0x0000002100070c82 */ /* 0x000fe20008000000 */
[----:B------:R-:W-:-:S02]  /*1fd0*/  F2FP.BF16.F32.PACK_AB R66, R69, R68 ;  /* 0x000000444542723e */ /* 0x000fc400000010ff */
[----:B------:R-:W-:Y:S01]  /*1fe0*/  F2FP.BF16.F32.PACK_AB R67, R71, R70 ;  /* 0x000000464743723e */ /* 0x000fe200000010ff */
[----:B------:R-:W-:Y:S01]  /*1ff0*/  VIADD R0, R0, UR20 ;  /* 0x0000001400007c36 */ /* 0x000fe20008000000 */
[----:B------:R-:W-:Y:S01]  /*2000*/  F2FP.BF16.F32.PACK_AB R72, R73, R72 ;  /* 0x000000484948723e */ /* 0x000fe200000010ff */
[----:B------:R-:W1:Y:S02]  /*2010*/  @!P2 SYNCS.CCTL.IV [UR20+0x28008] ;  /* 0x02800800ff00a9b1 */ /* 0x000e640008000014 */
[----:B-1----:R-:W-:Y:S01]  /*2020*/  BAR.SYNC.DEFER_BLOCKING 0x0 ;  /* 0x0000000000007b1d */ /* 0x002fe20000010000 */
[----:B------:R-:W-:Y:S02]  /*2030*/  F2FP.BF16.F32.PACK_AB R33, R35, R34 ;  /* 0x000000222321723e */ /* 0x000fe400000010ff */
[----:B------:R-:W-:Y:S02]  /*2040*/  F2FP.BF16.F32.PACK_AB R73, R75, R74 ;  /* 0x0000004a4b49723e */ /* 0x000fe400000010ff */
[----:B------:R-:W-:-:S02]  /*2050*/  F2FP.BF16.F32.PACK_AB R34, R37, R36 ;  /* 0x000000242522723e */ /* 0x000fc400000010ff */
[----:B------:R-:W-:Y:S02]  /*2060*/  F2FP.BF16.F32.PACK_AB R35, R39, R38 ;  /* 0x000000262723723e */ /* 0x000fe400000010ff */
[----:B------:R-:W-:Y:S02]  /*2070*/  F2FP.BF16.F32.PACK_AB R40, R41, R40 ;  /* 0x000000282928723e */ /* 0x000fe400000010ff */
[----:B------:R-:W-:Y:S02]  /*2080*/  F2FP.BF16.F32.PACK_AB R74, R77, R76 ;  /* 0x0000004c4d4a723e */ /* 0x000fe400000010ff */
[----:B------:R-:W-:Y:S02]  /*2090*/  F2FP.BF16.F32.PACK_AB R75, R79, R78 ;  /* 0x0000004e4f4b723e */ /* 0x000fe400000010ff */
[----:B------:R-:W-:Y:S02]  /*20a0*/  F2FP.BF16.F32.PACK_AB R80, R81, R80 ;  /* 0x000000505150723e */ /* 0x000fe400000010ff */
[----:B------:R-:W-:-:S02]  /*20b0*/  F2FP.BF16.F32.PACK_AB R41, R43, R42 ;  /* 0x0000002a2b29723e */ /* 0x000fc400000010ff */
[----:B------:R-:W-:Y:S02]  /*20c0*/  F2FP.BF16.F32.PACK_AB R81, R83, R82 ;  /* 0x000000525351723e */ /* 0x000fe400000010ff */
[----:B------:R-:W-:Y:S02]  /*20d0*/  F2FP.BF16.F32.PACK_AB R42, R45, R44 ;  /* 0x0000002c2d2a723e */ /* 0x000fe400000010ff */
[----:B------:R-:W-:Y:S01]  /*20e0*/  F2FP.BF16.F32.PACK_AB R43, R47, R46 ;  /* 0x0000002e2f2b723e */ /* 0x000fe200000010ff */
[----:B------:R-:W1:Y:S02]  /*20f0*/  @!P2 SYNCS.CCTL.IV [UR20+0x28010] ;  /* 0x02801000ff00a9b1 */ /* 0x000e640008000014 */
[----:B-1----:R-:W-:Y:S01]  /*2100*/  BAR.SYNC.DEFER_BLOCKING 0x0 ;  /* 0x0000000000007b1d */ /* 0x002fe20000010000 */
[----:B------:R-:W-:Y:S02]  /*2110*/  F2FP.BF16.F32.PACK_AB R48, R49, R48 ;  /* 0x000000303130723e */ /* 0x000fe400000010ff */
[----:B------:R-:W-:-:S02]  /*2120*/  F2FP.BF16.F32.PACK_AB R82, R85, R84 ;  /* 0x000000545552723e */ /* 0x000fc400000010ff */
[----:B------:R-:W-:Y:S02]  /*2130*/  F2FP.BF16.F32.PACK_AB R83, R87, R86 ;  /* 0x000000565753723e */ /* 0x000fe400000010ff */
[----:B------:R-:W-:Y:S02]  /*2140*/  F2FP.BF16.F32.PACK_AB R49, R51, R50 ;  /* 0x000000323331723e */ /* 0x000fe400000010ff */
[----:B------:R-:W-:Y:S02]  /*2150*/  F2FP.BF16.F32.PACK_AB R50, R53, R52 ;  /* 0x000000343532723e */ /* 0x000fe400000010ff */
[----:B------:R-:W-:Y:S01]  /*2160*/  F2FP.BF16.F32.PACK_AB R51, R55, R54 ;  /* 0x000000363733723e */ /* 0x000fe200000010ff */
[----:B------:R-:W1:Y:S02]  /*2170*/  @!P2 SYNCS.CCTL.IV [UR20+0x28018] ;  /* 0x02801800ff00a9b1 */ /* 0x000e640008000014 */
[----:B-1----:R-:W-:Y:S04]  /*2180*/  STSM.16.M88.4 [R2], R56 ;  /* 0x0000003802007844 */ /* 0x002fe80000000200 */
[----:B------:R-:W-:Y:S04]  /*2190*/  STSM.16.M88.4 [R2+0x4000], R24 ;  /* 0x0040001802007844 */ /* 0x000fe80000000200 */
[----:B------:R-:W-:Y:S04]  /*21a0*/  STSM.16.M88.4 [R3], R64 ;  /* 0x0000004003007844 */ /* 0x000fe80000000200 */
[----:B------:R-:W-:Y:S04]  /*21b0*/  STSM.16.M88.4 [R3+0x4000], R32 ;  /* 0x0040002003007844 */ /* 0x000fe80000000200 */
[----:B------:R-:W-:Y:S04]  /*21c0*/  STSM.16.M88.4 [R4], R72 ;  /* 0x0000004804007844 */ /* 0x000fe80000000200 */
[----:B------:R-:W-:Y:S04]  /*21d0*/  STSM.16.M88.4 [R4+0x4000], R40 ;  /* 0x0040002804007844 */ /* 0x000fe80000000200 */
[----:B------:R-:W-:Y:S04]  /*21e0*/  STSM.16.M88.4 [R0], R80 ;  /* 0x0000005000007844 */ /* 0x000fe80000000200 */
[----:B------:R-:W-:Y:S01]  /*21f0*/  STSM.16.M88.4 [R0+0x4000], R48 ;  /* 0x0040003000007844 */ /* 0x000fe20000000200 */
[----:B------:R1:W-:Y:S06]  /*2200*/  MEMBAR.ALL.CTA ;  /* 0x0000000000007992 */ /* 0x0003ec0000008000 */
[----:B-1----:R-:W1:Y:S02]  /*2210*/  FENCE.VIEW.ASYNC.S ;  /* 0x00000000000073c6 */ /* 0x002e640000000000 */
[----:B-1----:R-:W-:Y:S06]  /*2220*/  BAR.SYNC.DEFER_BLOCKING 0x0 ;  /* 0x0000000000007b1d */ /* 0x002fec0000010000 */
[----:B------:R1:W-:Y:S01]  /*2230*/  @UP1 UTMASTG.2D [UR20], [UR6] ;  /* 0x00000014060013b5 */ /* 0x0003e20008008000 */
[----:B------:R0:W-:Y:S01]  /*2240*/  UTMACMDFLUSH ;  /* 0x00000000000079b7 */ /* 0x0001e20000000000 */
[----:B------:R-:W-:-:S04]  /*2250*/  DEPBAR.LE SB0, 0x0 ;  /* 0x000080000000791a */ /* 0x000fc80000000000 */
[----:B------:R-:W-:Y:S06]  /*2260*/  BAR.SYNC.DEFER_BLOCKING 0x0 ;  /* 0x0000000000007b1d */ /* 0x000fec0000010000 */
[----:B-1----:R-:W-:Y:S05]  /*2270*/  EXIT ;  /* 0x000000000000794d */ /* 0x002fea0003800000 */
.L_x_48:
[----:B------:R-:W1:Y:S02]  /*2280*/  SYNCS.PHASECHK.TRANS64.TRYWAIT P0, [UR18+0x28000], R3 ;  /* 0x02800003ff0075a7 */ /* 0x000e640008000152 */
[----:B-1----:R-:W-:Y:S05]  /*2290*/  @!P0 BRA `(.L_x_48) ;  /* 0xfffffffc00f88947 */ /* 0x002fea000383ffff */
[----:B------:R-:W-:Y:S05]  /*22a0*/  BRA `(.L_x_50) ;  /* 0xfffffff8000c7947 */ /* 0x000fea000383ffff */
.L_x_51:
[----:B------:R-:W-:-:S00]  /*22b0*/  BRA `(.L_x_51) ;  /* 0xfffffffc00fc7947 */ /* 0x000fc0000383ffff */
[----:B------:R-:W-:-:S00]  /*22c0*/  NOP ;  /* 0x0000000000007918 */ /* 0x000fc00000000000 */
        /* <DEDUP_REMOVED lines=11> */
.L_x_52:


//--------------------- .nv.shared.gluon_wgmma    --------------------------
	.section	.nv.shared.gluon_wgmma,"aw",@nobits
	.sectionflags	@""
	.align	16
	.zero		1024


//--------------------- .nv.shared.reserved.0     --------------------------
	.section	.nv.shared.reserved.0,"aw",@nobits
	.weak		__nv_reservedSMEM_offset_0_alias
	.size		__nv_reservedSMEM_offset_0_alias, 0, 0
	.other		__nv_reservedSMEM_offset_0_alias,@"STO_CUDA_RESERVED_SHARED STV_DEFAULT"
__nv_reservedSMEM_offset_0_alias:
	.zero		0


//--------------------- .nv.constant0.gluon_wgmma --------------------------
	.section	.nv.constant0.gluon_wgmma,"a",@progbits
	.sectionflags	@""
	.align	4
.nv.constant0.gluon_wgmma:
	.zero		608


//--------------------- SYMBOLS --------------------------

	.type		.nv.reservedSmem.offset0,@object
	.size		.nv.reservedSmem.offset0,0x4
